	.headerflags	@"EF_CUDA_TEXMODE_UNIFIED EF_CUDA_64BIT_ADDRESS EF_CUDA_SM86 EF_CUDA_VIRTUAL_SM(EF_CUDA_SM86)"
	.elftype	@"ET_EXEC"


//--------------------- .nv.info                  --------------------------
	.section	.nv.info,"",@"SHT_CUDA_INFO"
	.align	4


	//----- nvinfo : EIATTR_REGCOUNT
	.align		4
        /*0000*/ 	.byte	0x04, 0x2f
        /*0002*/ 	.short	(.L_1 - .L_0)
	.align		4
.L_0:
        /*0004*/ 	.word	index@(triton_mm)
        /*0008*/ 	.word	0x00000080


	//----- nvinfo : EIATTR_MAX_STACK_SIZE
	.align		4
.L_1:
        /*000c*/ 	.byte	0x04, 0x23
        /*000e*/ 	.short	(.L_3 - .L_2)
	.align		4
.L_2:
        /*0010*/ 	.word	index@(triton_mm)
        /*0014*/ 	.word	0x00000000


	//----- nvinfo : EIATTR_MIN_STACK_SIZE
	.align		4
.L_3:
        /*0018*/ 	.byte	0x04, 0x12
        /*001a*/ 	.short	(.L_5 - .L_4)
	.align		4
.L_4:
        /*001c*/ 	.word	index@(triton_mm)
        /*0020*/ 	.word	0x00000000


	//----- nvinfo : EIATTR_FRAME_SIZE
	.align		4
.L_5:
        /*0024*/ 	.byte	0x04, 0x11
        /*0026*/ 	.short	(.L_7 - .L_6)
	.align		4
.L_6:
        /*0028*/ 	.word	index@(triton_mm)
        /*002c*/ 	.word	0x00000000
.L_7:


//--------------------- .nv.info.triton_mm        --------------------------
	.section	.nv.info.triton_mm,"",@"SHT_CUDA_INFO"
	.align	4


	//----- nvinfo : EIATTR_CUDA_API_VERSION
	.align		4
        /*0000*/ 	.byte	0x04, 0x37
        /*0002*/ 	.short	(.L_9 - .L_8)
.L_8:
        /*0004*/ 	.word	0x0000007b


	//----- nvinfo : EIATTR_SW2861232_WAR
	.align		4
.L_9:
        /*0008*/ 	.byte	0x01, 0x35
	.zero		2


	//----- nvinfo : EIATTR_PARAM_CBANK
	.align		4
        /*000c*/ 	.byte	0x04, 0x0a
        /*000e*/ 	.short	(.L_11 - .L_10)
	.align		4
.L_10:
        /*0010*/ 	.word	index@(.nv.constant0.triton_mm)
        /*0014*/ 	.short	0x0160
        /*0016*/ 	.short	0x001c


	//----- nvinfo : EIATTR_CBANK_PARAM_SIZE
	.align		4
.L_11:
        /*0018*/ 	.byte	0x03, 0x19
        /*001a*/ 	.short	0x001c


	//----- nvinfo : EIATTR_KPARAM_INFO
	.align		4
        /*001c*/ 	.byte	0x04, 0x17
        /*001e*/ 	.short	(.L_13 - .L_12)
.L_12:
        /*0020*/ 	.word	0x00000000
        /*0024*/ 	.short	0x0003
        /*0026*/ 	.short	0x0018
        /*0028*/ 	.byte	0x00, 0xf0, 0x11, 0x00


	//----- nvinfo : EIATTR_KPARAM_INFO
	.align		4
.L_13:
        /*002c*/ 	.byte	0x04, 0x17
        /*002e*/ 	.short	(.L_15 - .L_14)
.L_14:
        /*0030*/ 	.word	0x00000000
        /*0034*/ 	.short	0x0002
        /*0036*/ 	.short	0x0010
        /*0038*/ 	.byte	0x00, 0xf0, 0x21, 0x00


	//----- nvinfo : EIATTR_KPARAM_INFO
	.align		4
.L_15:
        /*003c*/ 	.byte	0x04, 0x17
        /*003e*/ 	.short	(.L_17 - .L_16)
.L_16:
        /*0040*/ 	.word	0x00000000
        /*0044*/ 	.short	0x0001
        /*0046*/ 	.short	0x0008
        /*0048*/ 	.byte	0x00, 0xf0, 0x21, 0x00


	//----- nvinfo : EIATTR_KPARAM_INFO
	.align		4
.L_17:
        /*004c*/ 	.byte	0x04, 0x17
        /*004e*/ 	.short	(.L_19 - .L_18)
.L_18:
        /*0050*/ 	.word	0x00000000
        /*0054*/ 	.short	0x0000
        /*0056*/ 	.short	0x0000
        /*0058*/ 	.byte	0x00, 0xf0, 0x21, 0x00


	//----- nvinfo : EIATTR_MAXREG_COUNT
	.align		4
.L_19:
        /*005c*/ 	.byte	0x03, 0x1b
        /*005e*/ 	.short	0x00ff


	//----- nvinfo : EIATTR_EXIT_INSTR_OFFSETS
	.align		4
        /*0060*/ 	.byte	0x04, 0x1c
        /*0062*/ 	.short	(.L_21 - .L_20)


	//   ....[0]....
.L_20:
        /*0064*/ 	.word	0x00000030


	//   ....[1]....
        /*0068*/ 	.word	0x000032c0


	//   ....[2]....
        /*006c*/ 	.word	0x00003310


	//----- nvinfo : EIATTR_MAX_THREADS
	.align		4
.L_21:
        /*0070*/ 	.byte	0x04, 0x05
        /*0072*/ 	.short	(.L_23 - .L_22)
.L_22:
        /*0074*/ 	.word	0x00000080
        /*0078*/ 	.word	0x00000001
        /*007c*/ 	.word	0x00000001
.L_23:


//--------------------- .nv.rel.action            --------------------------
	.section	.nv.rel.action,"",@"SHT_CUDA_RELOCINFO"
	.align	8
	.sectionentsize	8
        /*0000*/ 	.byte	0x73, 0x00, 0x00, 0x00, 0x00, 0x00, 0x00, 0x00, 0x00, 0x00, 0x00, 0x11, 0x25, 0x00, 0x05, 0x36


//--------------------- .nv.constant0.triton_mm   --------------------------
	.section	.nv.constant0.triton_mm,"a",@progbits
	.align	4
.nv.constant0.triton_mm:
	.zero		380


//--------------------- .text.triton_mm           --------------------------
	.section	.text.triton_mm,"ax",@progbits
	.sectionflags	@"SHF_BARRIERS=1"
	.sectioninfo	@"SHI_REGISTERS=128"
	.align	128
        .global         triton_mm
        .type           triton_mm,@function
        .size           triton_mm,(.L_x_3 - triton_mm)
        .other          triton_mm,@"STO_CUDA_ENTRY STV_DEFAULT"
triton_mm:
.text.triton_mm:
[----:B------:R-:W-:-:S02]  /*0000*/  MOV R1, c[0x0][0x28] ;  /* 0x00000a0000017a02 */ /* 0x000fc40000000f00 */
[----:B------:R-:W-:-:S04]  /*0010*/  MOV R0, c[0x0][0x178] ;  /* 0x00005e0000007a02 */ /* 0x000fc80000000f00 */
[----:B------:R-:W-:-:S13]  /*0020*/  LOP3.LUT P0, RZ, R0, 0xffffff, RZ, 0xc0, !PT ;  /* 0x00ffffff00ff7812 */ /* 0x000fda000780c0ff */
[----:B------:R-:W-:Y:S05]  /*0030*/  @!P0 EXIT ;  /* 0x000000000000894d */ /* 0x000fea0003800000 */
[----:B------:R-:W1:Y:S01]  /*0040*/  S2R R13, SR_CTAID.X ;  /* 0x00000000000d7919 */ /* 0x000e620000002500 */
[----:B------:R-:W-:Y:S01]  /*0050*/  IADD3 R0, R0, 0x3f, RZ ;  /* 0x0000003f00007810 */ /* 0x000fe20007ffe0ff */
[----:B------:R-:W-:Y:S01]  /*0060*/  ULDC.64 UR4, c[0x0][0x118] ;  /* 0x0000460000047ab9 */ /* 0x000fe20000000a00 */
[----:B------:R-:W-:Y:S01]  /*0070*/  IABS R17, c[0x0][0x178] ;  /* 0x00005e0000117a13 */ /* 0x000fe20000000000 */
[----:B------:R-:W-:Y:S01]  /*0080*/  CS2R R56, SRZ ;  /* 0x0000000000387805 */ /* 0x000fe2000001ff00 */
[----:B------:R-:W-:Y:S01]  /*0090*/  SHF.R.S32.HI R3, RZ, 0x1f, R0 ;  /* 0x0000001fff037819 */ /* 0x000fe20000011400 */
[----:B------:R-:W-:Y:S01]  /*00a0*/  CS2R R58, SRZ ;  /* 0x00000000003a7805 */ /* 0x000fe2000001ff00 */
[----:B------:R-:W-:Y:S01]  /*00b0*/  MOV R76, RZ ;  /* 0x000000ff004c7202 */ /* 0x000fe20000000f00 */
[----:B------:R-:W-:Y:S01]  /*00c0*/  CS2R R52, SRZ ;  /* 0x0000000000347805 */ /* 0x000fe2000001ff00 */
[----:B------:R-:W-:Y:S01]  /*00d0*/  LEA.HI R3, R3, R0, RZ, 0x6 ;  /* 0x0000000003037211 */ /* 0x000fe200078f30ff */
[----:B------:R-:W-:Y:S01]  /*00e0*/  CS2R R54, SRZ ;  /* 0x0000000000367805 */ /* 0x000fe2000001ff00 */
        /* <DEDUP_REMOVED lines=12> */
[----:B-1----:R-:W-:-:S02]  /*01b0*/  SHF.R.S32.HI R2, RZ, 0x1f, R13 ;  /* 0x0000001fff027819 */ /* 0x002fc4000001140d */
[----:B------:R-:W-:Y:S02]  /*01c0*/  ISETP.GE.AND P1, PT, R13, RZ, PT ;  /* 0x000000ff0d00720c */ /* 0x000fe40003f26270 */
[----:B------:R-:W-:-:S04]  /*01d0*/  LEA.HI R4, R2, R13, RZ, 0x5 ;  /* 0x0000000d02047211 */ /* 0x000fc800078f28ff */
[----:B------:R-:W-:Y:S02]  /*01e0*/  SHF.R.S32.HI R2, RZ, 0x5, R4 ;  /* 0x00000005ff027819 */ /* 0x000fe40000011404 */
[----:B------:R-:W-:Y:S02]  /*01f0*/  LOP3.LUT R4, R4, 0xffffffe0, RZ, 0xc0, !PT ;  /* 0xffffffe004047812 */ /* 0x000fe400078ec0ff */
[----:B------:R-:W-:-:S04]  /*0200*/  SHF.L.U32 R0, R2, 0x3, RZ ;  /* 0x0000000302007819 */ /* 0x000fc800000006ff */
[----:B------:R-:W-:-:S04]  /*0210*/  LEA.HI.SX32 R3, R3, -R0, 0x1a ;  /* 0x8000000003037211 */ /* 0x000fc800078fd2ff */
[----:B------:R-:W-:-:S04]  /*0220*/  IMNMX R6, R3, 0x8, PT ;  /* 0x0000000803067817 */ /* 0x000fc80003800200 */
[-C--:B------:R-:W-:Y:S02]  /*0230*/  IABS R15, R6.reuse ;  /* 0x00000006000f7213 */ /* 0x080fe40000000000 */
[-C--:B------:R-:W-:Y:S02]  /*0240*/  IABS R9, R6.reuse ;  /* 0x0000000600097213 */ /* 0x080fe40000000000 */
[----:B------:R-:W1:Y:S02]  /*0250*/  I2F.RP R5, R15 ;  /* 0x0000000f00057306 */ /* 0x000e640000209400 */
[----:B------:R-:W-:Y:S02]  /*0260*/  IADD3 R10, RZ, -R9, RZ ;  /* 0x80000009ff0a7210 */ /* 0x000fe40007ffe0ff */
[----:B------:R-:W-:-:S04]  /*0270*/  LOP3.LUT R9, RZ, R6, RZ, 0x33, !PT ;  /* 0x00000006ff097212 */ /* 0x000fc800078e33ff */
[----:B-1----:R-:W1:Y:S02]  /*0280*/  MUFU.RCP R5, R5 ;  /* 0x0000000500057308 */ /* 0x002e640000001000 */
[----:B-1----:R-:W-:-:S06]  /*0290*/  IADD3 R2, R5, 0xffffffe, RZ ;  /* 0x0ffffffe05027810 */ /* 0x002fcc0007ffe0ff */
[----:B------:R1:W2:Y:S02]  /*02a0*/  F2I.FTZ.U32.TRUNC.NTZ R3, R2 ;  /* 0x0000000200037305 */ /* 0x0002a4000021f000 */
[----:B-1----:R-:W-:Y:S02]  /*02b0*/  MOV R2, RZ ;  /* 0x000000ff00027202 */ /* 0x002fe40000000f00 */
[----:B--2---:R-:W-:-:S05]  /*02c0*/  IADD3 R8, RZ, -R3, RZ ;  /* 0x80000003ff087210 */ /* 0x004fca0007ffe0ff */
[----:B------:R-:W-:Y:S01]  /*02d0*/  IMAD R7, R8, R15, RZ ;  /* 0x0000000f08077224 */ /* 0x000fe200078e02ff */
[-C--:B------:R-:W-:Y:S02]  /*02e0*/  IABS R8, R13.reuse ;  /* 0x0000000d00087213 */ /* 0x080fe40000000000 */
[----:B------:R-:W-:Y:S01]  /*02f0*/  IADD3 R13, -R4, R13, RZ ;  /* 0x0000000d040d7210 */ /* 0x000fe20007ffe1ff */
[----:B------:R-:W-:Y:S01]  /*0300*/  IMAD.HI.U32 R7, R3, R7, R2 ;  /* 0x0000000703077227 */ /* 0x000fe200078e0002 */
[----:B------:R-:W-:Y:S02]  /*0310*/  MOV R3, R8 ;  /* 0x0000000800037202 */ /* 0x000fe40000000f00 */
[----:B------:R-:W1:Y:S03]  /*0320*/  I2F.RP R8, R17 ;  /* 0x0000001100087306 */ /* 0x000e660000209400 */
[----:B------:R-:W-:-:S04]  /*0330*/  IMAD.HI.U32 R2, R7, R3, RZ ;  /* 0x0000000307027227 */ /* 0x000fc800078e00ff */
[----:B------:R-:W-:Y:S02]  /*0340*/  IMAD R2, R2, R10, R3 ;  /* 0x0000000a02027224 */ /* 0x000fe400078e0203 */
[----:B------:R-:W2:Y:S03]  /*0350*/  S2R R3, SR_TID.X ;  /* 0x0000000000037919 */ /* 0x000ea60000002100 */
[----:B------:R-:W-:Y:S01]  /*0360*/  ISETP.GT.U32.AND P0, PT, R15, R2, PT ;  /* 0x000000020f00720c */ /* 0x000fe20003f04070 */
[----:B-1----:R-:W1:-:S12]  /*0370*/  MUFU.RCP R8, R8 ;  /* 0x0000000800087308 */ /* 0x002e580000001000 */
[----:B------:R-:W-:-:S04]  /*0380*/  @!P0 IADD3 R2, R2, -R15, RZ ;  /* 0x8000000f02028210 */ /* 0x000fc80007ffe0ff */
[----:B------:R-:W-:Y:S02]  /*0390*/  ISETP.GT.U32.AND P0, PT, R15, R2, PT ;  /* 0x000000020f00720c */ /* 0x000fe40003f04070 */
[----:B-1----:R-:W-:Y:S02]  /*03a0*/  IADD3 R5, R8, 0xffffffe, RZ ;  /* 0x0ffffffe08057810 */ /* 0x002fe40007ffe0ff */
[----:B------:R-:W-:Y:S02]  /*03b0*/  IABS R8, R13 ;  /* 0x0000000d00087213 */ /* 0x000fe40000000000 */
[--C-:B--2---:R-:W-:Y:S02]  /*03c0*/  SHF.R.U32.HI R4, RZ, 0x2, R3.reuse ;  /* 0x00000002ff047819 */ /* 0x104fe40000011603 */
[----:B------:R-:W1:Y:S01]  /*03d0*/  F2I.FTZ.U32.TRUNC.NTZ R5, R5 ;  /* 0x0000000500057305 */ /* 0x000e62000021f000 */
[----:B------:R-:W-:Y:S02]  /*03e0*/  SHF.L.U32 R83, R3, 0x2, RZ ;  /* 0x0000000203537819 */ /* 0x000fe400000006ff */
[----:B------:R-:W-:-:S02]  /*03f0*/  SHF.R.U32.HI R85, RZ, 0x4, R3 ;  /* 0x00000004ff557819 */ /* 0x000fc40000011603 */
[----:B------:R-:W-:Y:S02]  /*0400*/  @!P0 IADD3 R2, R2, -R15, RZ ;  /* 0x8000000f02028210 */ /* 0x000fe40007ffe0ff */
[----:B------:R-:W-:Y:S02]  /*0410*/  ISETP.NE.AND P0, PT, R6, RZ, PT ;  /* 0x000000ff0600720c */ /* 0x000fe40003f05270 */
[----:B------:R-:W-:Y:S02]  /*0420*/  @!P1 IADD3 R2, -R2, RZ, RZ ;  /* 0x000000ff02029210 */ /* 0x000fe40007ffe1ff */
[----:B------:R-:W-:Y:S02]  /*0430*/  LOP3.LUT R6, R13, R6, RZ, 0x3c, !PT ;  /* 0x000000060d067212 */ /* 0x000fe400078e3cff */
[----:B------:R-:W-:Y:S02]  /*0440*/  SEL R11, R9, R2, !P0 ;  /* 0x00000002090b7207 */ /* 0x000fe40004000000 */
[----:B------:R-:W-:-:S02]  /*0450*/  MOV R2, R8 ;  /* 0x0000000800027202 */ /* 0x000fc40000000f00 */
[----:B------:R-:W-:Y:S02]  /*0460*/  IADD3 R8, R0, R11, RZ ;  /* 0x0000000b00087210 */ /* 0x000fe40007ffe0ff */
[----:B-1----:R-:W-:Y:S01]  /*0470*/  IADD3 R0, RZ, -R5, RZ ;  /* 0x80000005ff007210 */ /* 0x002fe20007ffe0ff */
[----:B------:R-:W-:Y:S01]  /*0480*/  IMAD.HI.U32 R7, R7, R2, RZ ;  /* 0x0000000207077227 */ /* 0x000fe200078e00ff */
[----:B------:R-:W-:Y:S02]  /*0490*/  SGXT.U32 R11, R4, 0x5 ;  /* 0x00000005040b781a */ /* 0x000fe40000000000 */
[----:B------:R-:W-:Y:S02]  /*04a0*/  SHF.L.U32 R8, R8, 0x6, RZ ;  /* 0x0000000608087819 */ /* 0x000fe400000006ff */
[----:B------:R-:W-:Y:S01]  /*04b0*/  MOV R4, R0 ;  /* 0x0000000000047202 */ /* 0x000fe20000000f00 */
[----:B------:R-:W-:Y:S01]  /*04c0*/  IMAD R0, R7, R10, R2 ;  /* 0x0000000a07007224 */ /* 0x000fe200078e0202 */
[----:B------:R-:W-:-:S02]  /*04d0*/  LOP3.LUT R12, R8, R11, RZ, 0xfc, !PT ;  /* 0x0000000b080c7212 */ /* 0x000fc400078efcff */
[----:B------:R-:W-:Y:S01]  /*04e0*/  LOP3.LUT R14, R8, 0x20, R11, 0xfe, !PT ;  /* 0x00000020080e7812 */ /* 0x000fe200078efe0b */
[----:B------:R-:W-:Y:S01]  /*04f0*/  IMAD R19, R4, R17, RZ ;  /* 0x0000001104137224 */ /* 0x000fe200078e02ff */
[----:B------:R-:W-:Y:S02]  /*0500*/  MOV R4, RZ ;  /* 0x000000ff00047202 */ /* 0x000fe40000000f00 */
[----:B------:R-:W-:Y:S02]  /*0510*/  IABS R2, R12 ;  /* 0x0000000c00027213 */ /* 0x000fe40000000000 */
[----:B------:R-:W-:Y:S01]  /*0520*/  IABS R10, R14 ;  /* 0x0000000e000a7213 */ /* 0x000fe20000000000 */
[----:B------:R-:W-:Y:S01]  /*0530*/  IMAD.HI.U32 R4, R5, R19, R4 ;  /* 0x0000001305047227 */ /* 0x000fe200078e0004 */
[----:B------:R-:W-:Y:S02]  /*0540*/  MOV R5, R2 ;  /* 0x0000000200057202 */ /* 0x000fe40000000f00 */
[----:B------:R-:W-:-:S02]  /*0550*/  ISETP.GT.U32.AND P1, PT, R15, R0, PT ;  /* 0x000000000f00720c */ /* 0x000fc40003f24070 */
[----:B------:R-:W-:Y:S01]  /*0560*/  LOP3.LUT R79, R83, 0xc, RZ, 0xc0, !PT ;  /* 0x0000000c534f7812 */ /* 0x000fe200078ec0ff */
[C---:B------:R-:W-:Y:S01]  /*0570*/  IMAD.HI.U32 R2, R4.reuse, R5, RZ ;  /* 0x0000000504027227 */ /* 0x040fe200078e00ff */
[----:B------:R-:W-:Y:S02]  /*0580*/  LOP3.LUT R81, R11, 0x20, RZ, 0xfc, !PT ;  /* 0x000000200b517812 */ /* 0x000fe400078efcff */
[----:B------:R-:W-:Y:S01]  /*0590*/  SHF.L.U32 R82, R79, 0x2, RZ ;  /* 0x000000024f527819 */ /* 0x000fe200000006ff */
[----:B------:R-:W-:Y:S01]  /*05a0*/  IMAD.HI.U32 R4, R4, R10, RZ ;  /* 0x0000000a04047227 */ /* 0x000fe200078e00ff */
[----:B------:R-:W-:Y:S02]  /*05b0*/  IADD3 R2, -R2, RZ, RZ ;  /* 0x000000ff02027210 */ /* 0x000fe40007ffe1ff */
[----:B------:R-:W-:Y:S02]  /*05c0*/  LEA R81, R81, R82, 0x6 ;  /* 0x0000005251517211 */ /* 0x000fe400078e30ff */
[----:B------:R-:W-:Y:S01]  /*05d0*/  IADD3 R4, -R4, RZ, RZ ;  /* 0x000000ff04047210 */ /* 0x000fe20007ffe1ff */
[----:B------:R-:W-:Y:S01]  /*05e0*/  IMAD R2, R17, R2, R5 ;  /* 0x0000000211027224 */ /* 0x000fe200078e0205 */
[----:B------:R-:W-:-:S02]  /*05f0*/  @!P1 IADD3 R0, R0, -R15, RZ ;  /* 0x8000000f00009210 */ /* 0x000fc40007ffe0ff */
[----:B------:R-:W-:Y:S01]  /*0600*/  @!P1 IADD3 R7, R7, 0x1, RZ ;  /* 0x0000000107079810 */ /* 0x000fe20007ffe0ff */
[C---:B------:R-:W-:Y:S01]  /*0610*/  IMAD R4, R17.reuse, R4, R10 ;  /* 0x0000000411047224 */ /* 0x040fe200078e020a */
[----:B------:R-:W-:Y:S02]  /*0620*/  ISETP.GE.U32.AND P2, PT, R0, R15, PT ;  /* 0x0000000f0000720c */ /* 0x000fe40003f46070 */
[C---:B------:R-:W-:Y:S02]  /*0630*/  ISETP.GT.U32.AND P3, PT, R17.reuse, R2, PT ;  /* 0x000000021100720c */ /* 0x040fe40003f64070 */
[----:B------:R-:W-:Y:S02]  /*0640*/  ISETP.GT.U32.AND P4, PT, R17, R4, PT ;  /* 0x000000041100720c */ /* 0x000fe40003f84070 */
[----:B------:R-:W-:Y:S02]  /*0650*/  ISETP.GE.AND P1, PT, R6, RZ, PT ;  /* 0x000000ff0600720c */ /* 0x000fe40003f26270 */
[----:B------:R-:W-:-:S02]  /*0660*/  LEA R82, R11, R82, 0x6 ;  /* 0x000000520b527211 */ /* 0x000fc400078e30ff */
[----:B------:R-:W-:Y:S02]  /*0670*/  LOP3.LUT R5, RZ, c[0x0][0x178], RZ, 0x33, !PT ;  /* 0x00005e00ff057a12 */ /* 0x000fe400078e33ff */
[----:B------:R-:W-:Y:S02]  /*0680*/  SHF.L.U32 R80, R3, 0x4, RZ ;  /* 0x0000000403507819 */ /* 0x000fe400000006ff */
[----:B------:R-:W-:Y:S02]  /*0690*/  @P2 IADD3 R7, R7, 0x1, RZ ;  /* 0x0000000107072810 */ /* 0x000fe40007ffe0ff */
[-C--:B------:R-:W-:Y:S02]  /*06a0*/  @!P3 IADD3 R2, R2, -R17.reuse, RZ ;  /* 0x800000110202b210 */ /* 0x080fe40007ffe0ff */
[----:B------:R-:W-:Y:S02]  /*06b0*/  @!P4 IADD3 R4, R4, -R17, RZ ;  /* 0x800000110404c210 */ /* 0x000fe40007ffe0ff */
[----:B------:R-:W-:-:S02]  /*06c0*/  @!P1 IADD3 R7, -R7, RZ, RZ ;  /* 0x000000ff07079210 */ /* 0x000fc40007ffe1ff */
[C---:B------:R-:W-:Y:S02]  /*06d0*/  ISETP.GT.U32.AND P2, PT, R17.reuse, R2, PT ;  /* 0x000000021100720c */ /* 0x040fe40003f44070 */
[----:B------:R-:W-:Y:S02]  /*06e0*/  ISETP.GT.U32.AND P3, PT, R17, R4, PT ;  /* 0x000000041100720c */ /* 0x000fe40003f64070 */
[----:B------:R-:W-:Y:S02]  /*06f0*/  SEL R0, R9, R7, !P0 ;  /* 0x0000000709007207 */ /* 0x000fe40004000000 */
[----:B------:R-:W-:Y:S02]  /*0700*/  ISETP.GE.AND P1, PT, R12, RZ, PT ;  /* 0x000000ff0c00720c */ /* 0x000fe40003f26270 */
[----:B------:R-:W-:Y:S02]  /*0710*/  ISETP.GE.AND P4, PT, R14, RZ, PT ;  /* 0x000000ff0e00720c */ /* 0x000fe40003f86270 */
[----:B------:R-:W-:-:S02]  /*0720*/  SHF.R.S32.HI R6, RZ, 0x19, R0 ;  /* 0x00000019ff067819 */ /* 0x000fc40000011400 */
[----:B------:R-:W-:Y:S02]  /*0730*/  SHF.L.U32 R0, R0, 0x6, RZ ;  /* 0x0000000600007819 */ /* 0x000fe400000006ff */
[----:B------:R-:W-:Y:S02]  /*0740*/  SGXT R6, R6, 0x1 ;  /* 0x000000010606781a */ /* 0x000fe40000000200 */
[C---:B------:R-:W-:Y:S02]  /*0750*/  LOP3.LUT R10, R0.reuse, R11, RZ, 0xfc, !PT ;  /* 0x0000000b000a7212 */ /* 0x040fe400078efcff */
[----:B------:R-:W-:Y:S02]  /*0760*/  LOP3.LUT R11, R0, 0x20, R11, 0xfe, !PT ;  /* 0x00000020000b7812 */ /* 0x000fe400078efe0b */
[-C--:B------:R-:W-:Y:S02]  /*0770*/  @!P2 IADD3 R2, R2, -R17.reuse, RZ ;  /* 0x800000110202a210 */ /* 0x080fe40007ffe0ff */
[----:B------:R-:W-:-:S02]  /*0780*/  @!P3 IADD3 R4, R4, -R17, RZ ;  /* 0x800000110404b210 */ /* 0x000fc40007ffe0ff */
[C---:B------:R-:W-:Y:S02]  /*0790*/  LEA.HI R7, R6.reuse, R10, RZ, 0x8 ;  /* 0x0000000a06077211 */ /* 0x040fe400078f40ff */
[----:B------:R-:W-:Y:S02]  /*07a0*/  LEA.HI R6, R6, R11, RZ, 0x8 ;  /* 0x0000000b06067211 */ /* 0x000fe400078f40ff */
[----:B------:R-:W-:Y:S02]  /*07b0*/  ISETP.NE.AND P0, PT, RZ, c[0x0][0x178], PT ;  /* 0x00005e00ff007a0c */ /* 0x000fe40003f05270 */
[----:B------:R-:W-:Y:S02]  /*07c0*/  @!P1 IADD3 R2, -R2, RZ, RZ ;  /* 0x000000ff02029210 */ /* 0x000fe40007ffe1ff */
[----:B------:R-:W-:Y:S02]  /*07d0*/  @!P4 IADD3 R4, -R4, RZ, RZ ;  /* 0x000000ff0404c210 */ /* 0x000fe40007ffe1ff */
[----:B------:R-:W-:-:S02]  /*07e0*/  LOP3.LUT R7, R7, 0xffffff00, RZ, 0xc0, !PT ;  /* 0xffffff0007077812 */ /* 0x000fc400078ec0ff */
[----:B------:R-:W-:Y:S02]  /*07f0*/  LOP3.LUT R9, R6, 0xffffff00, RZ, 0xc0, !PT ;  /* 0xffffff0006097812 */ /* 0x000fe400078ec0ff */
[C---:B------:R-:W-:Y:S02]  /*0800*/  SEL R12, R5.reuse, R2, !P0 ;  /* 0x00000002050c7207 */ /* 0x040fe40004000000 */
[----:B------:R-:W-:Y:S02]  /*0810*/  SEL R4, R5, R4, !P0 ;  /* 0x0000000405047207 */ /* 0x000fe40004000000 */
[----:B------:R-:W-:Y:S02]  /*0820*/  IADD3 R6, R10, -R7, RZ ;  /* 0x800000070a067210 */ /* 0x000fe40007ffe0ff */
[----:B------:R-:W-:Y:S01]  /*0830*/  IADD3 R10, R11, -R9, RZ ;  /* 0x800000090b0a7210 */ /* 0x000fe20007ffe0ff */
[--C-:B------:R-:W-:Y:S01]  /*0840*/  IMAD R11, R12, 0x238, R79.reuse ;  /* 0x000002380c0b7824 */ /* 0x100fe200078e024f */
[----:B------:R-:W-:Y:S01]  /*0850*/  MOV R2, 0x4 ;  /* 0x0000000400027802 */ /* 0x000fe20000000f00 */
[--C-:B------:R-:W-:Y:S01]  /*0860*/  IMAD R13, R4, 0x238, R79.reuse ;  /* 0x00000238040d7824 */ /* 0x100fe200078e024f */
[----:B------:R-:W-:Y:S01]  /*0870*/  LOP3.LUT R78, R83, 0x3c, RZ, 0xc0, !PT ;  /* 0x0000003c534e7812 */ /* 0x000fe200078ec0ff */
[--C-:B------:R-:W-:Y:S01]  /*0880*/  IMAD R15, R6, 0x238, R79.reuse ;  /* 0x00000238060f7824 */ /* 0x100fe200078e024f */
[----:B------:R-:W-:Y:S01]  /*0890*/  SGXT.U32 R85, R85, 0x3 ;  /* 0x000000035555781a */ /* 0x000fe20000000000 */
[----:B------:R-:W-:Y:S01]  /*08a0*/  IMAD R17, R10, 0x238, R79 ;  /* 0x000002380a117824 */ /* 0x000fe200078e024f */
[----:B------:R-:W-:Y:S01]  /*08b0*/  LOP3.LUT R80, R80, 0x1f00, RZ, 0xc0, !PT ;  /* 0x00001f0050507812 */ /* 0x000fe200078ec0ff */
[----:B------:R-:W-:Y:S01]  /*08c0*/  IMAD.WIDE R10, R11, R2, c[0x0][0x160] ;  /* 0x000058000b0a7625 */ /* 0x000fe200078e0202 */
[----:B------:R-:W-:-:S02]  /*08d0*/  IADD3 R79, -R79, 0x228, RZ ;  /* 0x000002284f4f7810 */ /* 0x000fc40007ffe1ff */
[----:B------:R-:W-:Y:S01]  /*08e0*/  LEA R77, R78, 0x1000, 0x6 ;  /* 0x000010004e4d7811 */ /* 0x000fe200078e30ff */
[-C--:B------:R-:W-:Y:S01]  /*08f0*/  IMAD.WIDE R12, R13, R2.reuse, c[0x0][0x160] ;  /* 0x000058000d0c7625 */ /* 0x080fe200078e0202 */
[----:B------:R1:W-:Y:S01]  /*0900*/  LDGSTS.E.BYPASS.128 [R82], [R10.64] ;  /* 0x000000000a527fae */ /* 0x0003e2000b901c44 */
[----:B------:R-:W-:Y:S02]  /*0910*/  IADD3 R74, P2, R10, 0x40, RZ ;  /* 0x000000400a4a7810 */ /* 0x000fe40007f5e0ff */
[-C--:B------:R-:W-:Y:S01]  /*0920*/  IMAD.WIDE R14, R15, R2.reuse, c[0x0][0x168] ;  /* 0x00005a000f0e7625 */ /* 0x080fe200078e0202 */
[----:B------:R1:W-:Y:S01]  /*0930*/  LDGSTS.E.BYPASS.128 [R81], [R12.64] ;  /* 0x000000000c517fae */ /* 0x0003e2000b901c44 */
[----:B------:R-:W-:Y:S02]  /*0940*/  IADD3 R72, P0, R12, 0x40, RZ ;  /* 0x000000400c487810 */ /* 0x000fe40007f1e0ff */
[----:B------:R-:W-:Y:S01]  /*0950*/  IMAD.WIDE R16, R17, R2, c[0x0][0x168] ;  /* 0x00005a0011107625 */ /* 0x000fe200078e0202 */
[----:B------:R-:W0:Y:S01]  /*0960*/  LDGDEPBAR ;  /* 0x00000000000079af */ /* 0x000e220000000000 */
[----:B------:R-:W-:-:S02]  /*0970*/  IADD3.X R73, RZ, R13, RZ, P0, !PT ;  /* 0x0000000dff497210 */ /* 0x000fc400007fe4ff */
[----:B------:R-:W-:Y:S01]  /*0980*/  IADD3 R6, P1, R14, 0x40, RZ ;  /* 0x000000400e067810 */ /* 0x000fe20007f3e0ff */
[----:B------:R1:W-:Y:S01]  /*0990*/  LDGSTS.E.BYPASS.128 [R82+0x1000], [R14.64] ;  /* 0x010000000e527fae */ /* 0x0003e2000b901c44 */
[----:B------:R-:W-:Y:S02]  /*09a0*/  IADD3 R4, P0, R16, 0x40, RZ ;  /* 0x0000004010047810 */ /* 0x000fe40007f1e0ff */
[----:B------:R-:W-:Y:S01]  /*09b0*/  IADD3.X R75, RZ, R11, RZ, P2, !PT ;  /* 0x0000000bff4b7210 */ /* 0x000fe200017fe4ff */
[----:B------:R1:W-:Y:S01]  /*09c0*/  LDGSTS.E.BYPASS.128 [R81+0x1000], [R16.64] ;  /* 0x0100000010517fae */ /* 0x0003e2000b901c44 */
[----:B------:R-:W-:Y:S02]  /*09d0*/  IADD3.X R7, RZ, R15, RZ, P1, !PT ;  /* 0x0000000fff077210 */ /* 0x000fe40000ffe4ff */
[----:B------:R-:W-:Y:S01]  /*09e0*/  IADD3.X R5, RZ, R17, RZ, P0, !PT ;  /* 0x00000011ff057210 */ /* 0x000fe200007fe4ff */
[----:B------:R-:W0:Y:S01]  /*09f0*/  LDGDEPBAR ;  /* 0x00000000000079af */ /* 0x000e220000000000 */
[----:B------:R-:W-:Y:S01]  /*0a00*/  LOP3.LUT R3, R8, R85, RZ, 0xfc, !PT ;  /* 0x0000005508037212 */ /* 0x000fe200078efcff */
[----:B------:R-:W-:-:S04]  /*0a10*/  DEPBAR.LE SB0, 0x0 ;  /* 0x000080000000791a */ /* 0x000fc80000000000 */
[----:B-1----:R-:W-:Y:S06]  /*0a20*/  BAR.SYNC 0x0 ;  /* 0x0000000000007b1d */ /* 0x002fec0000000000 */
.L_x_1:
[----:B------:R-:W-:Y:S01]  /*0a30*/  LDS.128 R64, [R80] ;  /* 0x0000000050407984 */ /* 0x000fe20000000c00 */
[C---:B------:R-:W-:Y:S02]  /*0a40*/  ISETP.GE.U32.AND P1, PT, R76.reuse, R79, PT ;  /* 0x0000004f4c00720c */ /* 0x040fe40003f26070 */
[C---:B------:R-:W-:Y:S01]  /*0a50*/  ISETP.GE.U32.AND P0, PT, R76.reuse, 0x228, PT ;  /* 0x000002284c00780c */ /* 0x040fe20003f06070 */
[----:B------:R-:W1:Y:S01]  /*0a60*/  LDS.128 R8, [R77] ;  /* 0x000000004d087984 */ /* 0x000e620000000c00 */
[----:B------:R-:W-:-:S03]  /*0a70*/  IADD3 R76, R76, 0x10, RZ ;  /* 0x000000104c4c7810 */ /* 0x000fc60007ffe0ff */
[----:B------:R-:W2:Y:S04]  /*0a80*/  LDS.128 R16, [R77+0x80] ;  /* 0x000080004d107984 */ /* 0x000ea80000000c00 */
[----:B------:R-:W3:Y:S04]  /*0a90*/  LDS.128 R12, [R77+0x40] ;  /* 0x000040004d0c7984 */ /* 0x000ee80000000c00 */
[----:B------:R-:W4:Y:S04]  /*0aa0*/  LDS.128 R20, [R77+0xc0] ;  /* 0x0000c0004d147984 */ /* 0x000f280000000c00 */
[----:B------:R-:W4:Y:S04]  /*0ab0*/  LDS.128 R60, [R80+0x40] ;  /* 0x00004000503c7984 */ /* 0x000f280000000c00 */
[----:B------:R-:W4:Y:S01]  /*0ac0*/  LDS.128 R36, [R80+0x80] ;  /* 0x0000800050247984 */ /* 0x000f220000000c00 */
[C---:B-1----:R-:W-:Y:S01]  /*0ad0*/  FFMA R24, R64.reuse, R8, R24 ;  /* 0x0000000840187223 */ /* 0x042fe20000000018 */
[----:B--2---:R-:W-:-:S03]  /*0ae0*/  FFMA R26, R64, R16, R26 ;  /* 0x00000010401a7223 */ /* 0x004fc6000000001a */
[C---:B------:R-:W-:Y:S01]  /*0af0*/  FFMA R71, R65.reuse, R9, R24 ;  /* 0x0000000941477223 */ /* 0x040fe20000000018 */
[C---:B---3--:R-:W-:Y:S01]  /*0b00*/  FFMA R68, R64.reuse, R12, R25 ;  /* 0x0000000c40447223 */ /* 0x048fe20000000019 */
[C---:B------:R-:W-:Y:S01]  /*0b10*/  FFMA R87, R65.reuse, R17, R26 ;  /* 0x0000001141577223 */ /* 0x040fe2000000001a */
[----:B----4-:R-:W-:Y:S02]  /*0b20*/  FFMA R64, R64, R20, R27 ;  /* 0x0000001440407223 */ /* 0x010fe4000000001b */
[C---:B------:R-:W-:Y:S01]  /*0b30*/  FFMA R69, R65.reuse, R13, R68 ;  /* 0x0000000d41457223 */ /* 0x040fe20000000044 */
[----:B------:R-:W1:Y:S01]  /*0b40*/  LDS.128 R24, [R80+0xc0] ;  /* 0x0000c00050187984 */ /* 0x000e620000000c00 */
[C---:B------:R-:W-:Y:S01]  /*0b50*/  FFMA R68, R66.reuse, R10, R71 ;  /* 0x0000000a42447223 */ /* 0x040fe20000000047 */
[----:B------:R-:W-:Y:S01]  /*0b60*/  FFMA R65, R65, R21, R64 ;  /* 0x0000001541417223 */ /* 0x000fe20000000040 */
[C---:B------:R-:W-:Y:S01]  /*0b70*/  FFMA R64, R66.reuse, R18, R87 ;  /* 0x0000001242407223 */ /* 0x040fe20000000057 */
[----:B------:R-:W-:Y:S01]  /*0b80*/  FFMA R70, R66, R14, R69 ;  /* 0x0000000e42467223 */ /* 0x000fe20000000045 */
[----:B------:R-:W-:Y:S01]  /*0b90*/  FFMA R28, R60, R8, R28 ;  /* 0x000000083c1c7223 */ /* 0x000fe2000000001c */
[----:B------:R-:W-:Y:S01]  /*0ba0*/  FFMA R66, R66, R22, R65 ;  /* 0x0000001642427223 */ /* 0x000fe20000000041 */
[C---:B------:R-:W-:Y:S01]  /*0bb0*/  FFMA R87, R67.reuse, R19, R64 ;  /* 0x0000001343577223 */ /* 0x040fe20000000040 */
[C---:B------:R-:W-:Y:S01]  /*0bc0*/  FFMA R64, R60.reuse, R12, R29 ;  /* 0x0000000c3c407223 */ /* 0x040fe2000000001d */
[C---:B------:R-:W-:Y:S01]  /*0bd0*/  FFMA R30, R60.reuse, R16, R30 ;  /* 0x000000103c1e7223 */ /* 0x040fe2000000001e */
[----:B------:R-:W-:Y:S01]  /*0be0*/  FFMA R60, R60, R20, R31 ;  /* 0x000000143c3c7223 */ /* 0x000fe2000000001f */
[C---:B------:R-:W-:Y:S01]  /*0bf0*/  FFMA R89, R67.reuse, R11, R68 ;  /* 0x0000000b43597223 */ /* 0x040fe20000000044 */
[C---:B------:R-:W-:Y:S01]  /*0c00*/  FFMA R91, R67.reuse, R15, R70 ;  /* 0x0000000f435b7223 */ /* 0x040fe20000000046 */
[----:B------:R-:W-:Y:S01]  /*0c10*/  FFMA R93, R67, R23, R66 ;  /* 0x00000017435d7223 */ /* 0x000fe20000000042 */
[C---:B------:R-:W-:Y:S01]  /*0c20*/  FFMA R65, R61.reuse, R13, R64 ;  /* 0x0000000d3d417223 */ /* 0x040fe20000000040 */
        /* <DEDUP_REMOVED lines=16> */
[----:B------:R-:W2:Y:S01]  /*0d30*/  LDS.128 R28, [R80+0x800] ;  /* 0x00080000501c7984 */ /* 0x000ea20000000c00 */
[C---:B------:R-:W-:Y:S01]  /*0d40*/  FFMA R61, R37.reuse, R13, R64 ;  /* 0x0000000d253d7223 */ /* 0x040fe20000000040 */
[C---:B------:R-:W-:Y:S01]  /*0d50*/  FFMA R65, R37.reuse, R17, R36 ;  /* 0x0000001125417223 */ /* 0x040fe20000000024 */
[----:B------:R-:W-:Y:S01]  /*0d60*/  FFMA R37, R37, R21, R60 ;  /* 0x0000001525257223 */ /* 0x000fe2000000003c */
[C---:B------:R-:W-:Y:S01]  /*0d70*/  FFMA R60, R38.reuse, R10, R63 ;  /* 0x0000000a263c7223 */ /* 0x040fe2000000003f */
[C---:B------:R-:W-:Y:S01]  /*0d80*/  FFMA R62, R38.reuse, R14, R61 ;  /* 0x0000000e263e7223 */ /* 0x040fe2000000003d */
[----:B------:R-:W-:Y:S01]  /*0d90*/  FFMA R36, R38, R18, R65 ;  /* 0x0000001226247223 */ /* 0x000fe20000000041 */
[----:B------:R-:W3:Y:S01]  /*0da0*/  LDS.128 R32, [R80+0x840] ;  /* 0x0008400050207984 */ /* 0x000ee20000000c00 */
[----:B------:R-:W-:Y:S01]  /*0db0*/  FFMA R105, R39, R11, R60 ;  /* 0x0000000b27697223 */ /* 0x000fe2000000003c */
[C---:B-1----:R-:W-:Y:S01]  /*0dc0*/  FFMA R42, R24.reuse, R16, R42 ;  /* 0x00000010182a7223 */ /* 0x042fe2000000002a */
[----:B------:R-:W-:Y:S01]  /*0dd0*/  FFMA R40, R24, R8, R40 ;  /* 0x0000000818287223 */ /* 0x000fe20000000028 */
[----:B------:R-:W-:Y:S01]  /*0de0*/  FFMA R38, R38, R22, R37 ;  /* 0x0000001626267223 */ /* 0x000fe20000000025 */
[C---:B------:R-:W-:Y:S01]  /*0df0*/  FFMA R60, R24.reuse, R20, R43 ;  /* 0x00000014183c7223 */ /* 0x040fe2000000002b */
[----:B------:R-:W-:Y:S01]  /*0e00*/  FFMA R24, R24, R12, R41 ;  /* 0x0000000c18187223 */ /* 0x000fe20000000029 */
[C---:B------:R-:W-:Y:S01]  /*0e10*/  FFMA R43, R25.reuse, R17, R42 ;  /* 0x00000011192b7223 */ /* 0x040fe2000000002a */
[----:B------:R-:W-:Y:S01]  /*0e20*/  FFMA R41, R25, R9, R40 ;  /* 0x0000000919297223 */ /* 0x000fe20000000028 */
[C---:B------:R-:W-:Y:S01]  /*0e30*/  FFMA R107, R39.reuse, R15, R62 ;  /* 0x0000000f276b7223 */ /* 0x040fe2000000003e */
[C---:B------:R-:W-:Y:S01]  /*0e40*/  FFMA R103, R39.reuse, R19, R36 ;  /* 0x0000001327677223 */ /* 0x040fe20000000024 */
[----:B------:R-:W-:Y:S01]  /*0e50*/  FFMA R109, R39, R23, R38 ;  /* 0x00000017276d7223 */ /* 0x000fe20000000026 */
[C---:B------:R-:W-:Y:S01]  /*0e60*/  FFMA R61, R25.reuse, R21, R60 ;  /* 0x00000015193d7223 */ /* 0x040fe2000000003c */
[----:B------:R-:W1:Y:S01]  /*0e70*/  LDS.128 R36, [R80+0x880] ;  /* 0x0008800050247984 */ /* 0x000e620000000c00 */
[----:B------:R-:W-:Y:S01]  /*0e80*/  FFMA R25, R25, R13, R24 ;  /* 0x0000000d19197223 */ /* 0x000fe20000000018 */
[C---:B------:R-:W-:Y:S01]  /*0e90*/  FFMA R84, R26.reuse, R18, R43 ;  /* 0x000000121a547223 */ /* 0x040fe2000000002b */
[C---:B------:R-:W-:Y:S01]  /*0ea0*/  FFMA R24, R26.reuse, R10, R41 ;  /* 0x0000000a1a187223 */ /* 0x040fe20000000029 */
[C---:B------:R-:W-:Y:S01]  /*0eb0*/  FFMA R86, R26.reuse, R22, R61 ;  /* 0x000000161a567223 */ /* 0x040fe2000000003d */
[----:B------:R-:W4:Y:S01]  /*0ec0*/  LDS.128 R40, [R80+0x8c0] ;  /* 0x0008c00050287984 */ /* 0x000f220000000c00 */
[----:B------:R-:W-:-:S03]  /*0ed0*/  FFMA R26, R26, R14, R25 ;  /* 0x0000000e1a1a7223 */ /* 0x000fc60000000019 */
[----:B------:R-:W-:Y:S04]  /*0ee0*/  LDS.128 R64, [R80+0x50] ;  /* 0x0000500050407984 */ /* 0x000fe80000000c00 */
[----:B------:R-:W-:Y:S01]  /*0ef0*/  LDS.128 R68, [R80+0x90] ;  /* 0x0000900050447984 */ /* 0x000fe20000000c00 */
[C---:B--2---:R-:W-:Y:S01]  /*0f00*/  FFMA R60, R28.reuse, R20, R47 ;  /* 0x000000141c3c7223 */ /* 0x044fe2000000002f */
[C---:B------:R-:W-:Y:S01]  /*0f10*/  FFMA R46, R28.reuse, R16, R46 ;  /* 0x000000101c2e7223 */ /* 0x040fe2000000002e */
[C---:B------:R-:W-:Y:S01]  /*0f20*/  FFMA R44, R28.reuse, R8, R44 ;  /* 0x000000081c2c7223 */ /* 0x040fe2000000002c */
[----:B------:R-:W-:Y:S01]  /*0f30*/  FFMA R28, R28, R12, R45 ;  /* 0x0000000c1c1c7223 */ /* 0x000fe2000000002d */
[C---:B------:R-:W-:Y:S01]  /*0f40*/  FFMA R47, R29.reuse, R21, R60 ;  /* 0x000000151d2f7223 */ /* 0x040fe2000000003c */
[C---:B------:R-:W-:Y:S01]  /*0f50*/  FFMA R45, R29.reuse, R17, R46 ;  /* 0x000000111d2d7223 */ /* 0x040fe2000000002e */
[C---:B------:R-:W-:Y:S01]  /*0f60*/  FFMA R25, R29.reuse, R9, R44 ;  /* 0x000000091d197223 */ /* 0x040fe2000000002c */
[----:B------:R-:W-:Y:S01]  /*0f70*/  FFMA R29, R29, R13, R28 ;  /* 0x0000000d1d1d7223 */ /* 0x000fe2000000001c */
[C---:B---3--:R-:W-:Y:S01]  /*0f80*/  FFMA R44, R32.reuse, R20, R51 ;  /* 0x00000014202c7223 */ /* 0x048fe20000000033 */
        /* <DEDUP_REMOVED lines=11> */
[C---:B-1----:R-:W-:Y:S01]  /*1040*/  FFMA R44, R36.reuse, R20, R55 ;  /* 0x00000014242c7223 */ /* 0x042fe20000000037 */
[C---:B------:R-:W-:Y:S01]  /*1050*/  FFMA R54, R36.reuse, R16, R54 ;  /* 0x0000001024367223 */ /* 0x040fe20000000036 */
[C---:B------:R-:W-:Y:S01]  /*1060*/  FFMA R52, R36.reuse, R8, R52 ;  /* 0x0000000824347223 */ /* 0x040fe20000000034 */
[----:B------:R-:W-:Y:S01]  /*1070*/  FFMA R36, R36, R12, R53 ;  /* 0x0000000c24247223 */ /* 0x000fe20000000035 */
[C---:B------:R-:W-:Y:S01]  /*1080*/  FFMA R94, R34.reuse, R22, R45 ;  /* 0x00000016225e7223 */ /* 0x040fe2000000002d */
[C---:B------:R-:W-:Y:S01]  /*1090*/  FFMA R92, R34.reuse, R18, R29 ;  /* 0x00000012225c7223 */ /* 0x040fe2000000001d */
[----:B------:R-:W-:Y:S01]  /*10a0*/  FFMA R32, R34, R10, R25 ;  /* 0x0000000a22207223 */ /* 0x000fe20000000019 */
[C---:B----4-:R-:W-:Y:S01]  /*10b0*/  FFMA R20, R40.reuse, R20, R59 ;  /* 0x0000001428147223 */ /* 0x050fe2000000003b */
[C---:B------:R-:W-:Y:S01]  /*10c0*/  FFMA R16, R40.reuse, R16, R58 ;  /* 0x0000001028107223 */ /* 0x040fe2000000003a */
[C---:B------:R-:W-:Y:S01]  /*10d0*/  FFMA R8, R40.reuse, R8, R56 ;  /* 0x0000000828087223 */ /* 0x040fe20000000038 */
        /* <DEDUP_REMOVED lines=31> */
[----:B------:R-:W-:Y:S01]  /*12d0*/  FFMA R125, R43, R19, R18 ;  /* 0x000000132b7d7223 */ /* 0x000fe20000000012 */
[-C--:B------:R-:W-:Y:S01]  /*12e0*/  FFMA R33, R27, R23.reuse, R86 ;  /* 0x000000171b217223 */ /* 0x080fe20000000056 */
[-C--:B------:R-:W-:Y:S01]  /*12f0*/  FFMA R31, R31, R23.reuse, R90 ;  /* 0x000000171f1f7223 */ /* 0x080fe2000000005a */
[----:B------:R-:W-:Y:S01]  /*1300*/  FFMA R43, R43, R23, R22 ;  /* 0x000000172b2b7223 */ /* 0x000fe20000000016 */
[----:B------:R-:W1:Y:S01]  /*1310*/  LDS.128 R60, [R77+0x50] ;  /* 0x000050004d3c7984 */ /* 0x000e620000000c00 */
[C---:B------:R-:W-:Y:S01]  /*1320*/  FFMA R13, R27.reuse, R15, R26 ;  /* 0x0000000f1b0d7223 */ /* 0x040fe2000000001a */
[C---:B------:R-:W-:Y:S01]  /*1330*/  FFMA R17, R27.reuse, R11, R24 ;  /* 0x0000000b1b117223 */ /* 0x040fe20000000018 */
[----:B------:R-:W-:Y:S01]  /*1340*/  FFMA R29, R27, R19, R84 ;  /* 0x000000131b1d7223 */ /* 0x000fe20000000054 */
[----:B------:R-:W2:Y:S04]  /*1350*/  LDS.128 R20, [R80+0xd0] ;  /* 0x0000d00050147984 */ /* 0x000ea80000000c00 */
[----:B------:R-:W3:Y:S04]  /*1360*/  LDS.128 R48, [R77+0x10] ;  /* 0x000010004d307984 */ /* 0x000ee80000000c00 */
[----:B------:R-:W4:Y:S04]  /*1370*/  LDS.128 R52, [R77+0x90] ;  /* 0x000090004d347984 */ /* 0x000f280000000c00 */
[----:B------:R-:W4:Y:S04]  /*1380*/  LDS.128 R56, [R77+0xd0] ;  /* 0x0000d0004d387984 */ /* 0x000f280000000c00 */
[----:B------:R-:W4:Y:S04]  /*1390*/  LDS.128 R44, [R80+0x10] ;  /* 0x00001000502c7984 */ /* 0x000f280000000c00 */
[----:B------:R-:W4:Y:S04]  /*13a0*/  LDS.128 R24, [R80+0x810] ;  /* 0x0008100050187984 */ /* 0x000f280000000c00 */
[----:B------:R-:W4:Y:S01]  /*13b0*/  LDS.128 R8, [R80+0x850] ;  /* 0x0008500050087984 */ /* 0x000f220000000c00 */
[-C--:B-1----:R-:W-:Y:S01]  /*13c0*/  FFMA R90, R64, R60.reuse, R99 ;  /* 0x0000003c405a7223 */ /* 0x082fe20000000063 */
[-C--:B------:R-:W-:Y:S01]  /*13d0*/  FFMA R96, R68, R60.reuse, R107 ;  /* 0x0000003c44607223 */ /* 0x080fe2000000006b */
[----:B--2---:R-:W-:-:S02]  /*13e0*/  FFMA R102, R20, R60, R13 ;  /* 0x0000003c14667223 */ /* 0x004fc4000000000d */
[----:B------:R-:W1:Y:S01]  /*13f0*/  LDS.128 R12, [R80+0x890] ;  /* 0x00089000500c7984 */ /* 0x000e620000000c00 */
[-C--:B---3--:R-:W-:Y:S01]  /*1400*/  FFMA R88, R20, R48.reuse, R17 ;  /* 0x0000003014587223 */ /* 0x088fe20000000011 */
[-C--:B------:R-:W-:Y:S02]  /*1410*/  FFMA R40, R64, R48.reuse, R97 ;  /* 0x0000003040287223 */ /* 0x080fe40000000061 */
[----:B------:R-:W2:Y:S01]  /*1420*/  LDS.128 R16, [R80+0x8d0] ;  /* 0x0008d00050107984 */ /* 0x000ea20000000c00 */
[----:B------:R-:W-:Y:S01]  /*1430*/  FFMA R84, R68, R48, R105 ;  /* 0x0000003044547223 */ /* 0x000fe20000000069 */
[C---:B----4-:R-:W-:Y:S01]  /*1440*/  FFMA R36, R64.reuse, R52, R95 ;  /* 0x0000003440247223 */ /* 0x050fe2000000005f */
[----:B------:R-:W-:Y:S01]  /*1450*/  FFMA R30, R64, R56, R101 ;  /* 0x00000038401e7223 */ /* 0x000fe20000000065 */
[C---:B------:R-:W-:Y:S01]  /*1460*/  FFMA R64, R20.reuse, R52, R29 ;  /* 0x0000003414407223 */ /* 0x040fe2000000001d */
[----:B------:R-:W-:Y:S01]  /*1470*/  SEL R29, RZ, 0x10, P1 ;  /* 0x00000010ff1d7807 */ /* 0x000fe20000800000 */
[----:B------:R-:W-:Y:S01]  /*1480*/  FFMA R42, R20, R56, R33 ;  /* 0x00000038142a7223 */ /* 0x000fe20000000021 */
[C---:B------:R-:W-:Y:S01]  /*1490*/  FFMA R28, R44.reuse, R48, R89 ;  /* 0x000000302c1c7223 */ /* 0x040fe20000000059 */
[C---:B------:R-:W-:Y:S01]  /*14a0*/  FFMA R32, R44.reuse, R52, R87 ;  /* 0x000000342c207223 */ /* 0x040fe20000000057 */
[----:B------:R-:W-:Y:S01]  /*14b0*/  SEL R29, R29, RZ, !P0 ;  /* 0x000000ff1d1d7207 */ /* 0x000fe20004000000 */
[-C--:B------:R-:W-:Y:S01]  /*14c0*/  FFMA R38, R44, R56.reuse, R93 ;  /* 0x000000382c267223 */ /* 0x080fe2000000005d */
[----:B------:R-:W-:Y:S01]  /*14d0*/  FFMA R20, R24, R56, R31 ;  /* 0x0000003818147223 */ /* 0x000fe2000000001f */
[----:B------:R-:W-:Y:S01]  /*14e0*/  FFMA R86, R44, R60, R91 ;  /* 0x0000003c2c567223 */ /* 0x000fe2000000005b */
[----:B------:R-:W-:Y:S01]  /*14f0*/  ISETP.NE.U32.AND P1, PT, R29, RZ, PT ;  /* 0x000000ff1d00720c */ /* 0x000fe20003f25070 */
[C---:B------:R-:W-:Y:S01]  /*1500*/  FFMA R29, R45.reuse, R49, R28 ;  /* 0x000000312d1d7223 */ /* 0x040fe2000000001c */
[C---:B------:R-:W-:Y:S01]  /*1510*/  FFMA R31, R45.reuse, R53, R32 ;  /* 0x000000352d1f7223 */ /* 0x040fe20000000020 */
[C---:B------:R-:W-:Y:S01]  /*1520*/  FFMA R33, R45.reuse, R57, R38 ;  /* 0x000000392d217223 */ /* 0x040fe20000000026 */
[-C--:B------:R-:W-:Y:S01]  /*1530*/  FFMA R45, R45, R61.reuse, R86 ;  /* 0x0000003d2d2d7223 */ /* 0x080fe20000000056 */
[C---:B------:R-:W-:Y:S01]  /*1540*/  FFMA R38, R46.reuse, R50, R29 ;  /* 0x000000322e267223 */ /* 0x040fe2000000001d */
[C---:B------:R-:W-:Y:S01]  /*1550*/  FFMA R32, R46.reuse, R54, R31 ;  /* 0x000000362e207223 */ /* 0x040fe2000000001f */
[----:B------:R-:W-:Y:S01]  /*1560*/  FFMA R28, R46, R58, R33 ;  /* 0x0000003a2e1c7223 */ /* 0x000fe20000000021 */
[C---:B------:R-:W-:Y:S01]  /*1570*/  FFMA R29, R65.reuse, R61, R90 ;  /* 0x0000003d411d7223 */ /* 0x040fe2000000005a */
[C---:B------:R-:W-:Y:S01]  /*1580*/  FFMA R31, R65.reuse, R49, R40 ;  /* 0x00000031411f7223 */ /* 0x040fe20000000028 */
[----:B------:R-:W-:Y:S01]  /*1590*/  FFMA R33, R65, R53, R36 ;  /* 0x0000003541217223 */ /* 0x000fe20000000024 */
[----:B------:R-:W-:Y:S01]  /*15a0*/  FFMA R44, R68, R52, R103 ;  /* 0x00000034442c7223 */ /* 0x000fe20000000067 */
[-C--:B------:R-:W-:Y:S01]  /*15b0*/  FFMA R46, R46, R62.reuse, R45 ;  /* 0x0000003e2e2e7223 */ /* 0x080fe2000000002d */
[C---:B------:R-:W-:Y:S01]  /*15c0*/  FFMA R101, R47.reuse, R55, R32 ;  /* 0x000000372f657223 */ /* 0x040fe20000000020 */
[----:B------:R-:W-:Y:S01]  /*15d0*/  FFMA R99, R47, R59, R28 ;  /* 0x0000003b2f637223 */ /* 0x000fe2000000001c */
[----:B------:R-:W-:Y:S01]  /*15e0*/  FFMA R65, R65, R57, R30 ;  /* 0x0000003941417223 */ /* 0x000fe2000000001e */
[C---:B------:R-:W-:Y:S01]  /*15f0*/  FFMA R32, R66.reuse, R62, R29 ;  /* 0x0000003e42207223 */ /* 0x040fe2000000001d */
[C---:B------:R-:W-:Y:S01]  /*1600*/  FFMA R30, R66.reuse, R50, R31 ;  /* 0x00000032421e7223 */ /* 0x040fe2000000001f */
[----:B------:R-:W-:Y:S01]  /*1610*/  FFMA R28, R66, R54, R33 ;  /* 0x00000036421c7223 */ /* 0x000fe20000000021 */
[C---:B------:R-:W-:Y:S01]  /*1620*/  FFMA R29, R69.reuse, R61, R96 ;  /* 0x0000003d451d7223 */ /* 0x040fe20000000060 */
[C---:B------:R-:W-:Y:S01]  /*1630*/  FFMA R31, R69.reuse, R49, R84 ;  /* 0x00000031451f7223 */ /* 0x040fe20000000054 */
[----:B------:R-:W-:Y:S01]  /*1640*/  FFMA R33, R69, R53, R44 ;  /* 0x0000003545217223 */ /* 0x000fe2000000002c */
[----:B------:R-:W-:Y:S01]  /*1650*/  FFMA R34, R68, R56, R109 ;  /* 0x0000003844227223 */ /* 0x000fe2000000006d */
        /* <DEDUP_REMOVED lines=14> */
[----:B------:R-:W-:Y:S01]  /*1740*/  FFMA R100, R8, R48, R115 ;  /* 0x0000003008647223 */ /* 0x000fe20000000073 */
[C---:B-1----:R-:W-:Y:S01]  /*1750*/  FFMA R98, R12.reuse, R56, R98 ;  /* 0x000000380c627223 */ /* 0x042fe20000000062 */
[----:B------:R-:W-:Y:S01]  /*1760*/  FFMA R108, R12, R48, R117 ;  /* 0x000000300c6c7223 */ /* 0x000fe20000000075 */
[----:B------:R-:W-:Y:S01]  /*1770*/  FFMA R21, R21, R57, R42 ;  /* 0x0000003915157223 */ /* 0x000fe2000000002a */
[C---:B--2---:R-:W-:Y:S01]  /*1780*/  FFMA R56, R16.reuse, R56, R43 ;  /* 0x0000003810387223 */ /* 0x044fe2000000002b */
        /* <DEDUP_REMOVED lines=9> */
[----:B------:R-:W-:Y:S01]  /*1820*/  FFMA R104, R24, R60, R37 ;  /* 0x0000003c18687223 */ /* 0x000fe20000000025 */
[----:B------:R-:W-:Y:S01]  /*1830*/  FFMA R22, R22, R58, R21 ;  /* 0x0000003a16167223 */ /* 0x000fe20000000015 */
[-C--:B------:R-:W-:Y:S01]  /*1840*/  FFMA R24, R8, R52.reuse, R119 ;  /* 0x0000003408187223 */ /* 0x080fe20000000077 */
[-C--:B------:R-:W-:Y:S01]  /*1850*/  FFMA R106, R12, R52.reuse, R123 ;  /* 0x000000340c6a7223 */ /* 0x080fe2000000007b */
        /* <DEDUP_REMOVED lines=9> */
[-C--:B------:R-:W-:Y:S01]  /*18f0*/  FFMA R25, R25, R57.reuse, R20 ;  /* 0x0000003919197223 */ /* 0x080fe20000000014 */
[C---:B------:R-:W-:Y:S01]  /*1900*/  FFMA R28, R26.reuse, R62, R21 ;  /* 0x0000003e1a1c7223 */ /* 0x040fe20000000015 */
[C---:B------:R-:W-:Y:S01]  /*1910*/  FFMA R22, R26.reuse, R50, R23 ;  /* 0x000000321a167223 */ /* 0x040fe20000000017 */
[C---:B------:R-:W-:Y:S01]  /*1920*/  FFMA R20, R26.reuse, R54, R29 ;  /* 0x000000361a147223 */ /* 0x040fe2000000001d */
[----:B------:R-:W-:Y:S01]  /*1930*/  FFMA R26, R26, R58, R25 ;  /* 0x0000003a1a1a7223 */ /* 0x000fe20000000019 */
[----:B------:R-:W-:Y:S01]  /*1940*/  FFMA R8, R8, R60, R113 ;  /* 0x0000003c08087223 */ /* 0x000fe20000000071 */
[----:B------:R-:W-:Y:S01]  /*1950*/  FFMA R40, R66, R58, R65 ;  /* 0x0000003a42287223 */ /* 0x000fe20000000041 */
[C---:B------:R-:W-:Y:S01]  /*1960*/  FFMA R25, R9.reuse, R57, R94 ;  /* 0x0000003909197223 */ /* 0x040fe2000000005e */
[C---:B------:R-:W-:Y:S01]  /*1970*/  FFMA R23, R9.reuse, R53, R24 ;  /* 0x0000003509177223 */ /* 0x040fe20000000018 */
[----:B------:R-:W-:Y:S01]  /*1980*/  FFMA R21, R9, R49, R100 ;  /* 0x0000003109157223 */ /* 0x000fe20000000064 */
        /* <DEDUP_REMOVED lines=10> */
[----:B------:R-:W-:Y:S01]  /*1a30*/  FFMA R12, R12, R60, R35 ;  /* 0x0000003c0c0c7223 */ /* 0x000fe20000000023 */
[----:B------:R-:W-:Y:S01]  /*1a40*/  LDS.128 R36, [R80+0x20] ;  /* 0x0000200050247984 */ /* 0x000fe20000000c00 */
[----:B------:R-:W-:Y:S01]  /*1a50*/  FFMA R10, R10, R62, R9 ;  /* 0x0000003e0a0a7223 */ /* 0x000fe20000000009 */
[C---:B------:R-:W-:Y:S01]  /*1a60*/  FFMA R107, R13.reuse, R49, R108 ;  /* 0x000000310d6b7223 */ /* 0x040fe2000000006c */
[C---:B------:R-:W-:Y:S01]  /*1a70*/  FFMA R9, R13.reuse, R61, R12 ;  /* 0x0000003d0d097223 */ /* 0x040fe2000000000c */
[----:B------:R-:W1:Y:S01]  /*1a80*/  LDS.128 R20, [R77+0x20] ;  /* 0x000020004d147984 */ /* 0x000e620000000c00 */
[C---:B------:R-:W-:Y:S01]  /*1a90*/  FFMA R109, R13.reuse, R53, R106 ;  /* 0x000000350d6d7223 */ /* 0x040fe2000000006a */
[----:B------:R-:W-:Y:S01]  /*1aa0*/  FFMA R13, R13, R57, R98 ;  /* 0x000000390d0d7223 */ /* 0x000fe20000000062 */
[C---:B------:R-:W-:Y:S01]  /*1ab0*/  FFMA R61, R17.reuse, R61, R16 ;  /* 0x0000003d113d7223 */ /* 0x040fe20000000010 */
[----:B------:R-:W2:Y:S01]  /*1ac0*/  LDS.128 R24, [R77+0x60] ;  /* 0x000060004d187984 */ /* 0x000ea20000000c00 */
[C---:B------:R-:W-:Y:S01]  /*1ad0*/  FFMA R49, R17.reuse, R49, R48 ;  /* 0x0000003111317223 */ /* 0x040fe20000000030 */
[C---:B------:R-:W-:Y:S01]  /*1ae0*/  FFMA R53, R17.reuse, R53, R52 ;  /* 0x0000003511357223 */ /* 0x040fe20000000034 */
[----:B------:R-:W-:Y:S01]  /*1af0*/  FFMA R17, R17, R57, R56 ;  /* 0x0000003911117223 */ /* 0x000fe20000000038 */
[----:B------:R-:W3:Y:S01]  /*1b00*/  LDS.128 R28, [R77+0xa0] ;  /* 0x0000a0004d1c7984 */ /* 0x000ee20000000c00 */
[C---:B------:R-:W-:Y:S01]  /*1b10*/  FFMA R57, R11.reuse, R55, R42 ;  /* 0x000000370b397223 */ /* 0x040fe2000000002a */
[C---:B------:R-:W-:Y:S01]  /*1b20*/  FFMA R12, R14.reuse, R58, R13 ;  /* 0x0000003a0e0c7223 */ /* 0x040fe2000000000d */
[C---:B------:R-:W-:Y:S01]  /*1b30*/  FFMA R16, R14.reuse, R54, R109 ;  /* 0x000000360e107223 */ /* 0x040fe2000000006d */
[----:B------:R-:W4:Y:S01]  /*1b40*/  LDS.128 R32, [R77+0xe0] ;  /* 0x0000e0004d207984 */ /* 0x000f220000000c00 */
[C---:B------:R-:W-:Y:S01]  /*1b50*/  FFMA R42, R14.reuse, R50, R107 ;  /* 0x000000320e2a7223 */ /* 0x040fe2000000006b */
[C---:B------:R-:W-:Y:S01]  /*1b60*/  FFMA R93, R11.reuse, R63, R10 ;  /* 0x0000003f0b5d7223 */ /* 0x040fe2000000000a */
[C---:B------:R-:W-:Y:S01]  /*1b70*/  FFMA R91, R11.reuse, R51, R44 ;  /* 0x000000330b5b7223 */ /* 0x040fe2000000002c */
[----:B------:R-:W-:Y:S01]  /*1b80*/  FFMA R95, R11, R59, R8 ;  /* 0x0000003b0b5f7223 */ /* 0x000fe20000000008 */
[-C--:B------:R-:W-:Y:S01]  /*1b90*/  FFMA R14, R14, R62.reuse, R9 ;  /* 0x0000003e0e0e7223 */ /* 0x080fe20000000009 */
[C---:B------:R-:W-:Y:S01]  /*1ba0*/  FFMA R109, R15.reuse, R51, R42 ;  /* 0x000000330f6d7223 */ /* 0x040fe2000000002a */
[----:B------:R-:W4:Y:S01]  /*1bb0*/  LDS.128 R8, [R80+0x60] ;  /* 0x0000600050087984 */ /* 0x000f220000000c00 */
[C---:B------:R-:W-:Y:S01]  /*1bc0*/  FFMA R107, R15.reuse, R55, R16 ;  /* 0x000000370f6b7223 */ /* 0x040fe20000000010 */
[C---:B------:R-:W-:Y:S01]  /*1bd0*/  FFMA R111, R15.reuse, R63, R14 ;  /* 0x0000003f0f6f7223 */ /* 0x040fe2000000000e */
[----:B------:R-:W-:Y:S01]  /*1be0*/  FFMA R113, R15, R59, R12 ;  /* 0x0000003b0f717223 */ /* 0x000fe2000000000c */
[C---:B------:R-:W-:Y:S01]  /*1bf0*/  FFMA R62, R18.reuse, R62, R61 ;  /* 0x0000003e123e7223 */ /* 0x040fe2000000003d */
[----:B------:R-:W4:Y:S01]  /*1c00*/  LDS.128 R12, [R80+0xa0] ;  /* 0x0000a000500c7984 */ /* 0x000f220000000c00 */
        /* <DEDUP_REMOVED lines=8> */
[----:B--2---:R-:W-:-:S03]  /*1c90*/  FFMA R42, R36, R24, R105 ;  /* 0x00000018242a7223 */ /* 0x004fc60000000069 */
[C---:B------:R-:W-:Y:S01]  /*1ca0*/  FFMA R51, R37.reuse, R21, R18 ;  /* 0x0000001525337223 */ /* 0x040fe20000000012 */
[----:B---3--:R-:W-:Y:S01]  /*1cb0*/  FFMA R16, R36, R28, R101 ;  /* 0x0000001c24107223 */ /* 0x008fe20000000065 */
[C---:B------:R-:W-:Y:S02]  /*1cc0*/  FFMA R49, R37.reuse, R25, R42 ;  /* 0x0000001925317223 */ /* 0x040fe4000000002a */
[----:B------:R-:W-:Y:S01]  /*1cd0*/  FFMA R42, R38, R22, R51 ;  /* 0x00000016262a7223 */ /* 0x000fe20000000033 */
[----:B----4-:R-:W-:Y:S01]  /*1ce0*/  FFMA R36, R36, R32, R99 ;  /* 0x0000002024247223 */ /* 0x010fe20000000063 */
[C---:B------:R-:W-:Y:S01]  /*1cf0*/  FFMA R53, R37.reuse, R29, R16 ;  /* 0x0000001d25357223 */ /* 0x040fe20000000010 */
[C---:B------:R-:W-:Y:S01]  /*1d00*/  FFMA R44, R38.reuse, R26, R49 ;  /* 0x0000001a262c7223 */ /* 0x040fe20000000031 */
[----:B------:R-:W1:Y:S01]  /*1d10*/  LDS.128 R16, [R80+0xe0] ;  /* 0x0000e00050107984 */ /* 0x000e620000000c00 */
[----:B------:R-:W-:Y:S01]  /*1d20*/  FFMA R37, R37, R33, R36 ;  /* 0x0000002125257223 */ /* 0x000fe20000000024 */
[----:B------:R-:W-:Y:S01]  /*1d30*/  FFMA R36, R38, R30, R53 ;  /* 0x0000001e26247223 */ /* 0x000fe20000000035 */
        /* <DEDUP_REMOVED lines=15> */
[----:B------:R-:W2:Y:S01]  /*1e30*/  LDS.128 R44, [R80+0x820] ;  /* 0x00082000502c7984 */ /* 0x000ea20000000c00 */
[----:B------:R-:W-:Y:S01]  /*1e40*/  FFMA R92, R10, R26, R37 ;  /* 0x0000001a0a5c7223 */ /* 0x000fe20000000025 */
[----:B------:R-:W-:Y:S01]  /*1e50*/  FFMA R97, R11, R35, R8 ;  /* 0x000000230b617223 */ /* 0x000fe20000000008 */
[----:B------:R-:W-:Y:S01]  /*1e60*/  FFMA R8, R12, R32, R125 ;  /* 0x000000200c087223 */ /* 0x000fe2000000007d */
[----:B------:R-:W-:Y:S01]  /*1e70*/  FFMA R88, R10, R30, R9 ;  /* 0x0000001e0a587223 */ /* 0x000fe20000000009 */
[C---:B------:R-:W-:Y:S01]  /*1e80*/  FFMA R36, R12.reuse, R24, R121 ;  /* 0x000000180c247223 */ /* 0x040fe20000000079 */
[C---:B------:R-:W-:Y:S01]  /*1e90*/  FFMA R10, R12.reuse, R20, R43 ;  /* 0x000000140c0a7223 */ /* 0x040fe2000000002b */
[----:B------:R-:W-:Y:S01]  /*1ea0*/  FFMA R12, R12, R28, R41 ;  /* 0x0000001c0c0c7223 */ /* 0x000fe20000000029 */
[C---:B------:R-:W-:Y:S01]  /*1eb0*/  FFMA R37, R13.reuse, R33, R8 ;  /* 0x000000210d257223 */ /* 0x040fe20000000008 */
[----:B------:R-:W3:Y:S01]  /*1ec0*/  LDS.128 R40, [R80+0x860] ;  /* 0x0008600050287984 */ /* 0x000ee20000000c00 */
[----:B------:R-:W-:Y:S01]  /*1ed0*/  FFMA R9, R13, R25, R36 ;  /* 0x000000190d097223 */ /* 0x000fe20000000024 */
[C---:B------:R-:W-:Y:S01]  /*1ee0*/  FFMA R92, R11.reuse, R27, R92 ;  /* 0x0000001b0b5c7223 */ /* 0x040fe2000000005c */
[C---:B------:R-:W-:Y:S01]  /*1ef0*/  FFMA R64, R14.reuse, R34, R37 ;  /* 0x000000220e407223 */ /* 0x040fe20000000025 */
[C---:B------:R-:W-:Y:S01]  /*1f00*/  FFMA R90, R11.reuse, R23, R90 ;  /* 0x000000170b5a7223 */ /* 0x040fe2000000005a */
[----:B------:R-:W4:Y:S01]  /*1f10*/  LDS.128 R36, [R80+0x8a0] ;  /* 0x0008a00050247984 */ /* 0x000f220000000c00 */
[----:B------:R-:W-:Y:S01]  /*1f20*/  FFMA R88, R11, R31, R88 ;  /* 0x0000001f0b587223 */ /* 0x000fe20000000058 */
[C---:B------:R-:W-:Y:S01]  /*1f30*/  FFMA R11, R13.reuse, R21, R10 ;  /* 0x000000150d0b7223 */ /* 0x040fe2000000000a */
[----:B------:R-:W-:Y:S01]  /*1f40*/  FFMA R13, R13, R29, R12 ;  /* 0x0000001d0d0d7223 */ /* 0x000fe2000000000c */
[----:B------:R-:W4:Y:S01]  /*1f50*/  LDS.128 R48, [R80+0x8e0] ;  /* 0x0008e00050307984 */ /* 0x000f220000000c00 */
        /* <DEDUP_REMOVED lines=19> */
[----:B------:R-:W-:Y:S01]  /*2090*/  FFMA R60, R15, R27, R60 ;  /* 0x0000001b0f3c7223 */ /* 0x000fe2000000003c */
        /* <DEDUP_REMOVED lines=24> */
[C---:B----4-:R-:W-:Y:S01]  /*2220*/  FFMA R10, R36.reuse, R20, R109 ;  /* 0x00000014240a7223 */ /* 0x050fe2000000006d */
[----:B------:R-:W-:Y:S01]  /*2230*/  FFMA R8, R36, R28, R107 ;  /* 0x0000001c24087223 */ /* 0x000fe2000000006b */
[----:B------:R-:W-:Y:S01]  /*2240*/  FFMA R67, R47, R35, R46 ;  /* 0x000000232f437223 */ /* 0x000fe2000000002e */
[C---:B------:R-:W-:Y:S01]  /*2250*/  FFMA R86, R42.reuse, R26, R41 ;  /* 0x0000001a2a567223 */ /* 0x040fe20000000029 */
[C---:B------:R-:W-:Y:S01]  /*2260*/  FFMA R70, R42.reuse, R30, R11 ;  /* 0x0000001e2a467223 */ /* 0x040fe2000000000b */
[----:B------:R-:W-:Y:S01]  /*2270*/  FFMA R84, R42, R22, R9 ;  /* 0x000000162a547223 */ /* 0x000fe20000000009 */
[----:B------:R-:W-:Y:S01]  /*2280*/  FFMA R12, R36, R24, R111 ;  /* 0x00000018240c7223 */ /* 0x000fe2000000006f */
[C---:B------:R-:W-:Y:S01]  /*2290*/  FFMA R87, R37.reuse, R21, R10 ;  /* 0x0000001525577223 */ /* 0x040fe2000000000a */
[----:B------:R-:W-:Y:S01]  /*22a0*/  FFMA R41, R37, R29, R8 ;  /* 0x0000001d25297223 */ /* 0x000fe20000000008 */
[----:B------:R-:W-:Y:S01]  /*22b0*/  FFMA R56, R48, R28, R56 ;  /* 0x0000001c30387223 */ /* 0x000fe20000000038 */
[----:B------:R-:W1:Y:S01]  /*22c0*/  LDS.128 R44, [R80+0x30] ;  /* 0x00003000502c7984 */ /* 0x000e620000000c00 */
[C---:B------:R-:W-:Y:S01]  /*22d0*/  FFMA R54, R15.reuse, R23, R54 ;  /* 0x000000170f367223 */ /* 0x040fe20000000036 */
[C---:B------:R-:W-:Y:S01]  /*22e0*/  FFMA R52, R15.reuse, R31, R52 ;  /* 0x0000001f0f347223 */ /* 0x040fe20000000034 */
[----:B------:R-:W-:Y:S01]  /*22f0*/  FFMA R64, R15, R35, R64 ;  /* 0x000000230f407223 */ /* 0x000fe20000000040 */
[----:B------:R-:W2:Y:S01]  /*2300*/  LDS.128 R8, [R77+0x30] ;  /* 0x000030004d087984 */ /* 0x000ea20000000c00 */
[----:B------:R-:W-:Y:S01]  /*2310*/  FFMA R40, R42, R34, R13 ;  /* 0x000000222a287223 */ /* 0x000fe2000000000d */
[-C--:B------:R-:W-:Y:S01]  /*2320*/  FFMA R36, R36, R32.reuse, R113 ;  /* 0x0000002024247223 */ /* 0x080fe20000000071 */
[----:B------:R-:W-:Y:S01]  /*2330*/  FFMA R89, R37, R25, R12 ;  /* 0x0000001925597223 */ /* 0x000fe2000000000c */
[C---:B------:R-:W-:Y:S01]  /*2340*/  FFMA R32, R48.reuse, R32, R59 ;  /* 0x0000002030207223 */ /* 0x040fe2000000003b */
[----:B------:R-:W-:Y:S01]  /*2350*/  FFMA R29, R49, R29, R56 ;  /* 0x0000001d311d7223 */ /* 0x000fe20000000038 */
[----:B------:R-:W3:Y:S01]  /*2360*/  LDS.128 R12, [R77+0x70] ;  /* 0x000070004d0c7984 */ /* 0x000ee20000000c00 */
[C---:B------:R-:W-:Y:S01]  /*2370*/  FFMA R24, R48.reuse, R24, R119 ;  /* 0x0000001830187223 */ /* 0x040fe20000000077 */
[----:B------:R-:W-:Y:S01]  /*2380*/  FFMA R20, R48, R20, R123 ;  /* 0x0000001430147223 */ /* 0x000fe2000000007b */
[----:B------:R-:W-:Y:S01]  /*2390*/  FFMA R37, R37, R33, R36 ;  /* 0x0000002125257223 */ /* 0x000fe20000000024 */
[----:B------:R-:W4:Y:S01]  /*23a0*/  LDS.128 R56, [R77+0xf0] ;  /* 0x0000f0004d387984 */ /* 0x000f220000000c00 */
        /* <DEDUP_REMOVED lines=10> */
[----:B------:R-:W4:Y:S01]  /*2450*/  LDS.128 R40, [R80+0x70] ;  /* 0x0000700050287984 */ /* 0x000f220000000c00 */
[C---:B------:R-:W-:Y:S01]  /*2460*/  FFMA R87, R39.reuse, R31, R24 ;  /* 0x0000001f27577223 */ /* 0x040fe20000000018 */
[C---:B------:R-:W-:Y:S01]  /*2470*/  FFMA R89, R39.reuse, R23, R28 ;  /* 0x0000001727597223 */ /* 0x040fe2000000001c */
[C---:B------:R-:W-:Y:S01]  /*2480*/  FFMA R91, R39.reuse, R27, R38 ;  /* 0x0000001b275b7223 */ /* 0x040fe20000000026 */
[----:B------:R-:W-:Y:S01]  /*2490*/  FFMA R93, R39, R35, R20 ;  /* 0x00000023275d7223 */ /* 0x000fe20000000014 */
[C---:B------:R-:W-:Y:S01]  /*24a0*/  FFMA R66, R50.reuse, R22, R21 ;  /* 0x0000001632427223 */ /* 0x040fe20000000015 */
[----:B------:R-:W4:Y:S01]  /*24b0*/  LDS.128 R36, [R80+0xb0] ;  /* 0x0000b00050247984 */ /* 0x000f220000000c00 */
[C---:B------:R-:W-:Y:S01]  /*24c0*/  FFMA R62, R50.reuse, R26, R25 ;  /* 0x0000001a323e7223 */ /* 0x040fe20000000019 */
[----:B------:R-:W-:Y:S01]  /*24d0*/  FFMA R68, R50, R30, R29 ;  /* 0x0000001e32447223 */ /* 0x000fe2000000001d */
[----:B------:R-:W-:Y:S01]  /*24e0*/  FFMA R66, R51, R23, R66 ;  /* 0x0000001733427223 */ /* 0x000fe20000000042 */
[----:B------:R-:W-:Y:S01]  /*24f0*/  FFMA R33, R49, R33, R32 ;  /* 0x0000002131217223 */ /* 0x000fe20000000020 */
[C---:B------:R-:W-:Y:S01]  /*2500*/  FFMA R62, R51.reuse, R27, R62 ;  /* 0x0000001b333e7223 */ /* 0x040fe2000000003e */
[----:B------:R-:W-:-:S02]  /*2510*/  FFMA R68, R51, R31, R68 ;  /* 0x0000001f33447223 */ /* 0x000fc40000000044 */
[----:B------:R-:W-:Y:S01]  /*2520*/  FFMA R94, R50, R34, R33 ;  /* 0x00000022325e7223 */ /* 0x000fe20000000021 */
[----:B-1----:R-:W-:-:S03]  /*2530*/  FFMA R20, R44, R16, R99 ;  /* 0x000000102c147223 */ /* 0x002fc60000000063 */
[----:B------:R-:W-:Y:S01]  /*2540*/  FFMA R94, R51, R35, R94 ;  /* 0x00000023335e7223 */ /* 0x000fe2000000005e */
[----:B--2---:R-:W-:Y:S01]  /*2550*/  FFMA R22, R44, R8, R101 ;  /* 0x000000082c167223 */ /* 0x004fe20000000065 */
[C---:B------:R-:W-:Y:S01]  /*2560*/  FFMA R29, R45.reuse, R17, R20 ;  /* 0x000000112d1d7223 */ /* 0x040fe20000000014 */
[----:B------:R-:W-:Y:S02]  /*2570*/  LDS.128 R48, [R80+0x870] ;  /* 0x0008700050307984 */ /* 0x000fe40000000c00 */
[----:B------:R-:W-:Y:S01]  /*2580*/  FFMA R27, R45, R9, R22 ;  /* 0x000000092d1b7223 */ /* 0x000fe20000000016 */
[----:B------:R-:W-:Y:S01]  /*2590*/  FFMA R26, R46, R18, R29 ;  /* 0x000000122e1a7223 */ /* 0x000fe2000000001d */
[C---:B---3--:R-:W-:Y:S01]  /*25a0*/  FFMA R24, R44.reuse, R12, R103 ;  /* 0x0000000c2c187223 */ /* 0x048fe20000000067 */
[----:B------:R-:W1:Y:S02]  /*25b0*/  LDS.128 R20, [R80+0xf0] ;  /* 0x0000f00050147984 */ /* 0x000e640000000c00 */
[----:B------:R-:W-:Y:S01]  /*25c0*/  FFMA R26, R47, R19, R26 ;  /* 0x000000132f1a7223 */ /* 0x000fe2000000001a */
[----:B----4-:R-:W-:Y:S01]  /*25d0*/  FFMA R44, R44, R56, R105 ;  /* 0x000000382c2c7223 */ /* 0x010fe20000000069 */
[----:B------:R-:W-:Y:S01]  /*25e0*/  FFMA R25, R45, R13, R24 ;  /* 0x0000000d2d197223 */ /* 0x000fe20000000018 */
[----:B------:R-:W-:-:S02]  /*25f0*/  FFMA R24, R46, R10, R27 ;  /* 0x0000000a2e187223 */ /* 0x000fc4000000001b */
[----:B------:R-:W-:Y:S01]  /*2600*/  FFMA R45, R45, R57, R44 ;  /* 0x000000392d2d7223 */ /* 0x000fe2000000002c */
[C---:B------:R-:W-:Y:S01]  /*2610*/  FFMA R28, R46.reuse, R14, R25 ;  /* 0x0000000e2e1c7223 */ /* 0x040fe20000000019 */
[C---:B------:R-:W-:Y:S02]  /*2620*/  FFMA R24, R47.reuse, R11, R24 ;  /* 0x0000000b2f187223 */ /* 0x040fe40000000018 */
[----:B------:R-:W-:Y:S01]  /*2630*/  FFMA R46, R46, R58, R45 ;  /* 0x0000003a2e2e7223 */ /* 0x000fe2000000002d */
[C---:B------:R-:W-:Y:S01]  /*2640*/  FFMA R25, R47.reuse, R15, R28 ;  /* 0x0000000f2f197223 */ /* 0x040fe2000000001c */
[C---:B------:R-:W-:Y:S02]  /*2650*/  FFMA R92, R40.reuse, R12, R92 ;  /* 0x0000000c285c7223 */ /* 0x040fe4000000005c */
[----:B------:R-:W-:Y:S01]  /*2660*/  FFMA R27, R47, R59, R46 ;  /* 0x0000003b2f1b7223 */ /* 0x000fe2000000002e */
[C---:B------:R-:W-:Y:S01]  /*2670*/  FFMA R90, R40.reuse, R8, R90 ;  /* 0x00000008285a7223 */ /* 0x040fe2000000005a */
[----:B------:R-:W2:Y:S01]  /*2680*/  LDS.128 R44, [R80+0x830] ;  /* 0x00083000502c7984 */ /* 0x000ea20000000c00 */
        /* <DEDUP_REMOVED lines=18> */
[-C--:B------:R-:W-:Y:S01]  /*27b0*/  FFMA R29, R43, R15.reuse, R32 ;  /* 0x0000000f2b1d7223 */ /* 0x080fe20000000020 */
[C---:B------:R-:W-:Y:S01]  /*27c0*/  FFMA R36, R38.reuse, R14, R33 ;  /* 0x0000000e26247223 */ /* 0x040fe20000000021 */
[C---:B------:R-:W-:Y:S01]  /*27d0*/  FFMA R32, R38.reuse, R10, R35 ;  /* 0x0000000a26207223 */ /* 0x040fe20000000023 */
[C---:B------:R-:W-:Y:S01]  /*27e0*/  FFMA R34, R38.reuse, R18, R41 ;  /* 0x0000001226227223 */ /* 0x040fe20000000029 */
[----:B------:R-:W-:Y:S01]  /*27f0*/  FFMA R38, R38, R58, R37 ;  /* 0x0000003a26267223 */ /* 0x000fe20000000025 */
[C---:B------:R-:W-:Y:S01]  /*2800*/  FFMA R33, R39.reuse, R15, R36 ;  /* 0x0000000f27217223 */ /* 0x040fe20000000024 */
[C---:B-1----:R-:W-:Y:S01]  /*2810*/  FFMA R40, R20.reuse, R12, R69 ;  /* 0x0000000c14287223 */ /* 0x042fe20000000045 */
        /* <DEDUP_REMOVED lines=19> */
[C---:B--2---:R-:W-:Y:S01]  /*2950*/  FFMA R36, R44.reuse, R12, R65 ;  /* 0x0000000c2c247223 */ /* 0x044fe20000000041 */
        /* <DEDUP_REMOVED lines=13> */
[----:B------:R-:W1:Y:S01]  /*2a30*/  LDS.128 R52, [R80+0x8b0] ;  /* 0x0008b00050347984 */ /* 0x000e620000000c00 */
        /* <DEDUP_REMOVED lines=9> */
[----:B------:R-:W-:Y:S06]  /*2ad0*/  BAR.SYNC 0x0 ;  /* 0x0000000000007b1d */ /* 0x000fec0000000000 */
[----:B------:R-:W-:Y:S01]  /*2ae0*/  @!PT LDS RZ, [RZ] ;  /* 0x00000000fffff984 */ /* 0x000fe20000000800 */
[----:B------:R-:W-:Y:S01]  /*2af0*/  @!PT LDS RZ, [RZ] ;  /* 0x00000000fffff984 */ /* 0x000fe20000000800 */
[----:B------:R-:W-:Y:S01]  /*2b00*/  @!PT LDS RZ, [RZ] ;  /* 0x00000000fffff984 */ /* 0x000fe20000000800 */
[----:B------:R3:W-:Y:S01]  /*2b10*/  LDGSTS.E.BYPASS.128 [R82], [R74.64], P1 ;  /* 0x000000004a527fae */ /* 0x0007e20008901c44 */
[C---:B------:R-:W-:Y:S01]  /*2b20*/  FFMA R37, R49.reuse, R13, R86 ;  /* 0x0000000d31257223 */ /* 0x040fe20000000056 */
[C---:B------:R-:W-:Y:S01]  /*2b30*/  FFMA R39, R49.reuse, R9, R84 ;  /* 0x0000000931277223 */ /* 0x040fe20000000054 */
[C---:B------:R-:W-:Y:S01]  /*2b40*/  FFMA R61, R49.reuse, R17, R70 ;  /* 0x00000011313d7223 */ /* 0x040fe20000000046 */
[----:B------:R4:W-:Y:S01]  /*2b50*/  LDGSTS.E.BYPASS.128 [R81], [R72.64], P1 ;  /* 0x0000000048517fae */ /* 0x0009e20008901c44 */
[----:B------:R-:W-:Y:S01]  /*2b60*/  FFMA R49, R49, R57, R48 ;  /* 0x0000003931317223 */ /* 0x000fe20000000030 */
[C---:B------:R-:W-:Y:S01]  /*2b70*/  FFMA R60, R50.reuse, R14, R37 ;  /* 0x0000000e323c7223 */ /* 0x040fe20000000025 */
[C---:B------:R-:W-:Y:S01]  /*2b80*/  FFMA R48, R50.reuse, R10, R39 ;  /* 0x0000000a32307223 */ /* 0x040fe20000000027 */
[----:B------:R-:W0:Y:S01]  /*2b90*/  LDGDEPBAR ;  /* 0x00000000000079af */ /* 0x000e220000000000 */
[C---:B------:R-:W-:Y:S01]  /*2ba0*/  FFMA R38, R50.reuse, R18, R61 ;  /* 0x0000001232267223 */ /* 0x040fe2000000003d */
[----:B------:R-:W-:Y:S01]  /*2bb0*/  FFMA R36, R50, R58, R49 ;  /* 0x0000003a32247223 */ /* 0x000fe20000000031 */
[C---:B------:R-:W-:Y:S01]  /*2bc0*/  FFMA R49, R51.reuse, R15, R60 ;  /* 0x0000000f33317223 */ /* 0x040fe2000000003c */
[----:B------:R1:W-:Y:S01]  /*2bd0*/  LDGSTS.E.BYPASS.128 [R82+0x1000], [R6.64], P1 ;  /* 0x0100000006527fae */ /* 0x0003e20008901c44 */
[C---:B------:R-:W-:Y:S01]  /*2be0*/  FFMA R48, R51.reuse, R11, R48 ;  /* 0x0000000b33307223 */ /* 0x040fe20000000030 */
[C---:B------:R-:W-:Y:S01]  /*2bf0*/  FFMA R50, R51.reuse, R19, R38 ;  /* 0x0000001333327223 */ /* 0x040fe20000000026 */
[----:B------:R-:W-:Y:S01]  /*2c00*/  FFMA R51, R51, R59, R36 ;  /* 0x0000003b33337223 */ /* 0x000fe20000000024 */
[----:B------:R2:W-:Y:S01]  /*2c10*/  LDGSTS.E.BYPASS.128 [R81+0x1000], [R4.64], P1 ;  /* 0x0100000004517fae */ /* 0x0005e20008901c44 */
[----:B---3--:R-:W-:-:S02]  /*2c20*/  IADD3 R74, P4, R74, 0x40, RZ ;  /* 0x000000404a4a7810 */ /* 0x008fc40007f9e0ff */
[----:B----4-:R-:W-:Y:S01]  /*2c30*/  IADD3 R72, P3, R72, 0x40, RZ ;  /* 0x0000004048487810 */ /* 0x010fe20007f7e0ff */
[----:B------:R-:W0:Y:S01]  /*2c40*/  LDGDEPBAR ;  /* 0x00000000000079af */ /* 0x000e220000000000 */
[----:B------:R-:W-:Y:S02]  /*2c50*/  IADD3.X R75, RZ, R75, RZ, P4, !PT ;  /* 0x0000004bff4b7210 */ /* 0x000fe400027fe4ff */
[----:B------:R-:W-:Y:S01]  /*2c60*/  IADD3.X R73, RZ, R73, RZ, P3, !PT ;  /* 0x00000049ff497210 */ /* 0x000fe20001ffe4ff */
[C---:B-1----:R-:W-:Y:S01]  /*2c70*/  FFMA R36, R52.reuse, R56, R93 ;  /* 0x0000003834247223 */ /* 0x042fe2000000005d */
[C---:B------:R-:W-:Y:S01]  /*2c80*/  FFMA R38, R52.reuse, R16, R87 ;  /* 0x0000001034267223 */ /* 0x040fe20000000057 */
[C---:B------:R-:W-:Y:S01]  /*2c90*/  FFMA R60, R52.reuse, R8, R89 ;  /* 0x00000008343c7223 */ /* 0x040fe20000000059 */
[-C--:B------:R-:W-:Y:S01]  /*2ca0*/  FFMA R52, R52, R12.reuse, R91 ;  /* 0x0000000c34347223 */ /* 0x080fe2000000005b */
[----:B------:R-:W-:Y:S01]  /*2cb0*/  IADD3 R6, P2, R6, 0x40, RZ ;  /* 0x0000004006067810 */ /* 0x000fe20007f5e0ff */
[C---:B------:R-:W-:Y:S01]  /*2cc0*/  FFMA R61, R53.reuse, R17, R38 ;  /* 0x00000011353d7223 */ /* 0x040fe20000000026 */
[C---:B--2---:R-:W-:Y:S01]  /*2cd0*/  FFMA R62, R20.reuse, R12, R62 ;  /* 0x0000000c143e7223 */ /* 0x044fe2000000003e */
        /* <DEDUP_REMOVED lines=17> */
[----:B------:R-:W-:-:S04]  /*2df0*/  DEPBAR.LE SB0, 0x0 ;  /* 0x000080000000791a */ /* 0x000fc80000000000 */
[----:B------:R-:W-:Y:S01]  /*2e00*/  FFMA R22, R22, R58, R21 ;  /* 0x0000003a16167223 */ /* 0x000fe20000000015 */
[----:B------:R-:W-:Y:S01]  /*2e10*/  IADD3 R4, P1, R4, 0x40, RZ ;  /* 0x0000004004047810 */ /* 0x000fe20007f3e0ff */
        /* <DEDUP_REMOVED lines=8> */
[----:B------:R-:W-:-:S02]  /*2ea0*/  IADD3.X R7, RZ, R7, RZ, P2, !PT ;  /* 0x00000007ff077210 */ /* 0x000fc400017fe4ff */
[----:B------:R-:W-:Y:S01]  /*2eb0*/  IADD3.X R5, RZ, R5, RZ, P1, !PT ;  /* 0x00000005ff057210 */ /* 0x000fe20000ffe4ff */
[----:B------:R-:W-:Y:S06]  /*2ec0*/  BAR.SYNC 0x0 ;  /* 0x0000000000007b1d */ /* 0x000fec0000000000 */
[----:B------:R-:W-:Y:S01]  /*2ed0*/  @P0 CALL.REL.NOINC `(.L_x_0) ;  /* 0x0000001000000944 */ /* 0x000fe20003c00000 */
[----:B------:R-:W-:Y:S05]  /*2ee0*/  BRA `(.L_x_1) ;  /* 0xffffdb4000007947 */ /* 0x000fea000383ffff */
.L_x_0:
[----:B------:R-:W-:Y:S01]  /*2ef0*/  IMAD R78, R85, 0x110, R78 ;  /* 0x00000110554e7824 */ /* 0x000fe200078e024e */
[----:B------:R-:W-:-:S04]  /*2f00*/  DEPBAR.LE SB0, 0x0 ;  /* 0x000080000000791a */ /* 0x000fc80000000000 */
[----:B------:R-:W-:Y:S01]  /*2f10*/  SHF.L.U32 R4, R78, 0x2, RZ ;  /* 0x000000024e047819 */ /* 0x000fe200000006ff */
[----:B------:R-:W-:Y:S06]  /*2f20*/  BAR.SYNC 0x0 ;  /* 0x0000000000007b1d */ /* 0x000fec0000000000 */
[----:B------:R-:W-:Y:S01]  /*2f30*/  IMAD R85, R85, -0x330, R4 ;  /* 0xfffffcd055557824 */ /* 0x000fe200078e0204 */
[----:B------:R-:W-:Y:S01]  /*2f40*/  STS.128 [R78.X4], R24 ;  /* 0x000000184e007388 */ /* 0x000fe20000004c00 */
[----:B------:R-:W-:Y:S02]  /*2f50*/  LOP3.LUT R0, R0, 0x3c, R83, 0xf8, !PT ;  /* 0x0000003c00007812 */ /* 0x000fe400078ef853 */
[----:B------:R-:W-:Y:S01]  /*2f60*/  LOP3.LUT R37, R3, 0x30, RZ, 0xfc, !PT ;  /* 0x0000003003257812 */ /* 0x000fe200078efcff */
[----:B------:R-:W-:Y:S01]  /*2f70*/  STS.128 [R78.X4+0x110], R28 ;  /* 0x0001101c4e007388 */ /* 0x000fe20000004c00 */
[----:B------:R-:W-:-:S03]  /*2f80*/  ISETP.GE.AND P0, PT, R0, 0x100, PT ;  /* 0x000001000000780c */ /* 0x000fc60003f06270 */
[----:B------:R-:W-:Y:S01]  /*2f90*/  STS.128 [R78.X4+0x220], R32 ;  /* 0x000220204e007388 */ /* 0x000fe20000004c00 */
[----:B------:R-:W-:-:S03]  /*2fa0*/  ISETP.LT.AND P1, PT, R3, c[0x0][0x178], !P0 ;  /* 0x00005e0003007a0c */ /* 0x000fc60004721270 */
[----:B------:R-:W-:Y:S04]  /*2fb0*/  STS.128 [R78.X4+0x330], R40 ;  /* 0x000330284e007388 */ /* 0x000fe80000004c00 */
[----:B------:R-:W-:Y:S06]  /*2fc0*/  BAR.SYNC 0x0 ;  /* 0x0000000000007b1d */ /* 0x000fec0000000000 */
[----:B------:R-:W1:Y:S01]  /*2fd0*/  LDS.128 R60, [R85] ;  /* 0x00000000553c7984 */ /* 0x000e620000000c00 */
[----:B------:R-:W-:-:S02]  /*2fe0*/  LOP3.LUT R25, R3, 0x8, RZ, 0xfc, !PT ;  /* 0x0000000803197812 */ /* 0x000fc400078efcff */
[-C--:B------:R-:W-:Y:S01]  /*2ff0*/  LEA R27, R3, R0.reuse, 0x8 ;  /* 0x00000000031b7211 */ /* 0x080fe200078e40ff */
[----:B------:R-:W2:Y:S01]  /*3000*/  LDS.128 R64, [R85+0x880] ;  /* 0x0008800055407984 */ /* 0x000ea20000000c00 */
[C---:B------:R-:W-:Y:S02]  /*3010*/  ISETP.LT.AND P2, PT, R25.reuse, c[0x0][0x178], !P0 ;  /* 0x00005e0019007a0c */ /* 0x040fe40004741270 */
[----:B------:R-:W-:Y:S01]  /*3020*/  LEA R29, R25, R0, 0x8 ;  /* 0x00000000191d7211 */ /* 0x000fe200078e40ff */
[----:B------:R-:W3:Y:S01]  /*3030*/  LDS.128 R8, [R85+0x1100] ;  /* 0x0011000055087984 */ /* 0x000ee20000000c00 */
[-C--:B------:R-:W-:Y:S01]  /*3040*/  IMAD.WIDE R24, R27, R2.reuse, c[0x0][0x170] ;  /* 0x00005c001b187625 */ /* 0x080fe200078e0202 */
[----:B------:R-:W-:Y:S02]  /*3050*/  LOP3.LUT R31, R3, 0x18, RZ, 0xfc, !PT ;  /* 0x00000018031f7812 */ /* 0x000fe400078efcff */
[----:B------:R-:W4:Y:S01]  /*3060*/  LDS.128 R4, [R85+0x1980] ;  /* 0x0019800055047984 */ /* 0x000f220000000c00 */
[----:B------:R-:W-:Y:S01]  /*3070*/  IMAD.WIDE R26, R29, R2, c[0x0][0x170] ;  /* 0x00005c001d1a7625 */ /* 0x000fe200078e0202 */
[----:B------:R-:W-:-:S02]  /*3080*/  LOP3.LUT R29, R3, 0x10, RZ, 0xfc, !PT ;  /* 0x00000010031d7812 */ /* 0x000fc400078efcff */
[----:B------:R-:W-:Y:S06]  /*3090*/  BAR.SYNC 0x0 ;  /* 0x0000000000007b1d */ /* 0x000fec0000000000 */
[----:B------:R-:W-:Y:S01]  /*30a0*/  STS.128 [R78.X4], R44 ;  /* 0x0000002c4e007388 */ /* 0x000fe20000004c00 */
[C---:B------:R-:W-:Y:S02]  /*30b0*/  LOP3.LUT R33, R3.reuse, 0x20, RZ, 0xfc, !PT ;  /* 0x0000002003217812 */ /* 0x040fe400078efcff */
[----:B------:R-:W-:Y:S01]  /*30c0*/  LOP3.LUT R35, R3, 0x28, RZ, 0xfc, !PT ;  /* 0x0000002803237812 */ /* 0x000fe200078efcff */
[----:B------:R-:W-:Y:S01]  /*30d0*/  STS.128 [R78.X4+0x110], R48 ;  /* 0x000110304e007388 */ /* 0x000fe20000004c00 */
[----:B------:R-:W-:-:S02]  /*30e0*/  ISETP.LT.AND P5, PT, R29, c[0x0][0x178], !P0 ;  /* 0x00005e001d007a0c */ /* 0x000fc400047a1270 */
[----:B------:R-:W-:Y:S01]  /*30f0*/  LOP3.LUT R3, R3, 0x38, RZ, 0xfc, !PT ;  /* 0x0000003803037812 */ /* 0x000fe200078efcff */
[----:B------:R-:W-:Y:S01]  /*3100*/  STS.128 [R78.X4+0x220], R52 ;  /* 0x000220344e007388 */ /* 0x000fe20000004c00 */
[----:B------:R-:W-:Y:S02]  /*3110*/  ISETP.LT.AND P4, PT, R31, c[0x0][0x178], !P0 ;  /* 0x00005e001f007a0c */ /* 0x000fe40004781270 */
[----:B------:R-:W-:Y:S01]  /*3120*/  ISETP.LT.AND P3, PT, R33, c[0x0][0x178], !P0 ;  /* 0x00005e0021007a0c */ /* 0x000fe20004761270 */
[----:B------:R-:W-:Y:S01]  /*3130*/  STS.128 [R78.X4+0x330], R56 ;  /* 0x000330384e007388 */ /* 0x000fe20000004c00 */
[-C--:B------:R-:W-:Y:S02]  /*3140*/  LEA R29, R29, R0.reuse, 0x8 ;  /* 0x000000001d1d7211 */ /* 0x080fe400078e40ff */
[-C--:B------:R-:W-:Y:S01]  /*3150*/  LEA R31, R31, R0.reuse, 0x8 ;  /* 0x000000001f1f7211 */ /* 0x080fe200078e40ff */
[----:B------:R-:W-:Y:S06]  /*3160*/  BAR.SYNC 0x0 ;  /* 0x0000000000007b1d */ /* 0x000fec0000000000 */
[----:B------:R-:W4:Y:S01]  /*3170*/  LDS.128 R20, [R85] ;  /* 0x0000000055147984 */ /* 0x000f220000000c00 */
[----:B------:R-:W-:-:S03]  /*3180*/  LEA R33, R33, R0, 0x8 ;  /* 0x0000000021217211 */ /* 0x000fc600078e40ff */
[----:B------:R-:W4:Y:S04]  /*3190*/  LDS.128 R16, [R85+0x880] ;  /* 0x0008800055107984 */ /* 0x000f280000000c00 */
[----:B------:R-:W4:Y:S04]  /*31a0*/  LDS.128 R12, [R85+0x1100] ;  /* 0x00110000550c7984 */ /* 0x000f280000000c00 */
[----:B-1----:R1:W-:Y:S01]  /*31b0*/  @P1 STG.E.128 [R24.64], R60 ;  /* 0x0000003c18001986 */ /* 0x0023e2000c101d04 */
[C---:B------:R-:W-:Y:S02]  /*31c0*/  ISETP.LT.AND P1, PT, R37.reuse, c[0x0][0x178], !P0 ;  /* 0x00005e0025007a0c */ /* 0x040fe40004721270 */
[----:B------:R-:W-:Y:S01]  /*31d0*/  LEA R37, R37, R0, 0x8 ;  /* 0x0000000025257211 */ /* 0x000fe200078e40ff */
[----:B--2---:R2:W-:Y:S01]  /*31e0*/  @P2 STG.E.128 [R26.64], R64 ;  /* 0x000000401a002986 */ /* 0x0045e2000c101d04 */
[----:B------:R-:W-:-:S02]  /*31f0*/  ISETP.LT.AND P2, PT, R35, c[0x0][0x178], !P0 ;  /* 0x00005e0023007a0c */ /* 0x000fc40004741270 */
[----:B------:R-:W-:Y:S02]  /*3200*/  ISETP.LT.AND P0, PT, R3, c[0x0][0x178], !P0 ;  /* 0x00005e0003007a0c */ /* 0x000fe40004701270 */
[----:B------:R-:W-:Y:S01]  /*3210*/  LEA R35, R35, R0, 0x8 ;  /* 0x0000000023237211 */ /* 0x000fe200078e40ff */
[----:B-1----:R-:W-:-:S04]  /*3220*/  IMAD.WIDE R24, R29, R2, c[0x0][0x170] ;  /* 0x00005c001d187625 */ /* 0x002fc800078e0202 */
[-C--:B--2---:R-:W-:Y:S01]  /*3230*/  IMAD.WIDE R26, R31, R2.reuse, c[0x0][0x170] ;  /* 0x00005c001f1a7625 */ /* 0x084fe200078e0202 */
[----:B---3--:R1:W-:Y:S03]  /*3240*/  @P5 STG.E.128 [R24.64], R8 ;  /* 0x0000000818005986 */ /* 0x0083e6000c101d04 */
[-C--:B------:R-:W-:Y:S01]  /*3250*/  IMAD.WIDE R28, R33, R2.reuse, c[0x0][0x170] ;  /* 0x00005c00211c7625 */ /* 0x080fe200078e0202 */
[----:B----4-:R1:W-:Y:S03]  /*3260*/  @P4 STG.E.128 [R26.64], R4 ;  /* 0x000000041a004986 */ /* 0x0103e6000c101d04 */
[-C--:B------:R-:W-:Y:S01]  /*3270*/  IMAD.WIDE R30, R35, R2.reuse, c[0x0][0x170] ;  /* 0x00005c00231e7625 */ /* 0x080fe200078e0202 */
[----:B------:R1:W-:Y:S03]  /*3280*/  @P3 STG.E.128 [R28.64], R20 ;  /* 0x000000141c003986 */ /* 0x0003e6000c101d04 */
[----:B------:R-:W-:Y:S01]  /*3290*/  IMAD.WIDE R32, R37, R2, c[0x0][0x170] ;  /* 0x00005c0025207625 */ /* 0x000fe200078e0202 */
[----:B------:R1:W-:Y:S04]  /*32a0*/  @P2 STG.E.128 [R30.64], R16 ;  /* 0x000000101e002986 */ /* 0x0003e8000c101d04 */
[----:B------:R1:W-:Y:S01]  /*32b0*/  @P1 STG.E.128 [R32.64], R12 ;  /* 0x0000000c20001986 */ /* 0x0003e2000c101d04 */
[----:B------:R-:W-:Y:S05]  /*32c0*/  @!P0 EXIT ;  /* 0x000000000000894d */ /* 0x000fea0003800000 */
[----:B------:R-:W2:Y:S01]  /*32d0*/  LDS.128 R84, [R85+0x1980] ;  /* 0x0019800055547984 */ /* 0x000ea20000000c00 */
[----:B------:R-:W-:-:S05]  /*32e0*/  LEA R3, R3, R0, 0x8 ;  /* 0x0000000003037211 */ /* 0x000fca00078e40ff */
[----:B------:R-:W-:-:S05]  /*32f0*/  IMAD.WIDE R2, R3, R2, c[0x0][0x170] ;  /* 0x00005c0003027625 */ /* 0x000fca00078e0202 */
[----:B--2---:R-:W-:Y:S01]  /*3300*/  STG.E.128 [R2.64], R84 ;  /* 0x0000005402007986 */ /* 0x004fe2000c101d04 */
[----:B------:R-:W-:Y:S05]  /*3310*/  EXIT ;  /* 0x000000000000794d */ /* 0x000fea0003800000 */
.L_x_2:
[----:B------:R-:W-:-:S00]  /*3320*/  BRA `(.L_x_2) ;  /* 0xfffffff000007947 */ /* 0x000fc0000383ffff */
[----:B------:R-:W-:-:S00]  /*3330*/  NOP ;  /* 0x0000000000007918 */ /* 0x000fc00000000000 */
        /* <DEDUP_REMOVED lines=12> */
.L_x_3:


//--------------------- .nv.shared.triton_mm      --------------------------
	.section	.nv.shared.triton_mm,"aw",@nobits
	.align	16
